//
// Generated by NVIDIA NVVM Compiler
//
// Compiler Build ID: CL-36424714
// Cuda compilation tools, release 13.0, V13.0.88
// Based on NVVM 20.0.0
//

.version 9.0
.target sm_100
.address_size 64

	// .globl	_Z16blas_dgemmCUDAv1PKdS0_Pdiii
// _ZZ16blas_dgemmCUDAv2PKdS0_PdiiiE5tileA has been demoted
// _ZZ16blas_dgemmCUDAv2PKdS0_PdiiiE5tileB has been demoted
// _ZZ16blas_dgemmCUDAv3PKdS0_PdiiiE7sharedA has been demoted
// _ZZ16blas_dgemmCUDAv3PKdS0_PdiiiE7sharedB has been demoted

.visible .entry _Z16blas_dgemmCUDAv1PKdS0_Pdiii(
	.param .u64 .ptr .align 1 _Z16blas_dgemmCUDAv1PKdS0_Pdiii_param_0,
	.param .u64 .ptr .align 1 _Z16blas_dgemmCUDAv1PKdS0_Pdiii_param_1,
	.param .u64 .ptr .align 1 _Z16blas_dgemmCUDAv1PKdS0_Pdiii_param_2,
	.param .u32 _Z16blas_dgemmCUDAv1PKdS0_Pdiii_param_3,
	.param .u32 _Z16blas_dgemmCUDAv1PKdS0_Pdiii_param_4,
	.param .u32 _Z16blas_dgemmCUDAv1PKdS0_Pdiii_param_5
)
{
	.reg .pred 	%p<13>;
	.reg .b32 	%r<41>;
	.reg .b64 	%rd<53>;
	.reg .b64 	%fd<68>;

	ld.param.u64 	%rd7, [_Z16blas_dgemmCUDAv1PKdS0_Pdiii_param_0];
	ld.param.u64 	%rd8, [_Z16blas_dgemmCUDAv1PKdS0_Pdiii_param_1];
	ld.param.u64 	%rd6, [_Z16blas_dgemmCUDAv1PKdS0_Pdiii_param_2];
	ld.param.u32 	%r20, [_Z16blas_dgemmCUDAv1PKdS0_Pdiii_param_3];
	ld.param.u32 	%r18, [_Z16blas_dgemmCUDAv1PKdS0_Pdiii_param_4];
	ld.param.u32 	%r19, [_Z16blas_dgemmCUDAv1PKdS0_Pdiii_param_5];
	cvta.to.global.u64 	%rd1, %rd8;
	cvta.to.global.u64 	%rd2, %rd7;
	mov.u32 	%r21, %ctaid.y;
	shl.b32 	%r22, %r21, 5;
	mov.u32 	%r23, %tid.y;
	add.s32 	%r1, %r22, %r23;
	mov.u32 	%r24, %ctaid.x;
	shl.b32 	%r25, %r24, 5;
	mov.u32 	%r26, %tid.x;
	add.s32 	%r2, %r25, %r26;
	setp.ge.s32 	%p1, %r1, %r20;
	setp.ge.s32 	%p2, %r2, %r19;
	or.pred  	%p3, %p1, %p2;
	@%p3 bra 	$L__BB0_14;
	setp.lt.s32 	%p4, %r18, 1;
	mov.f64 	%fd67, 0d0000000000000000;
	@%p4 bra 	$L__BB0_13;
	mul.lo.s32 	%r3, %r18, %r1;
	and.b32  	%r4, %r18, 7;
	setp.lt.u32 	%p5, %r18, 8;
	mov.f64 	%fd67, 0d0000000000000000;
	mov.b32 	%r39, 0;
	@%p5 bra 	$L__BB0_5;
	and.b32  	%r39, %r18, 2147483640;
	neg.s32 	%r37, %r39;
	shl.b32 	%r7, %r19, 3;
	mul.wide.u32 	%rd9, %r3, 8;
	add.s64 	%rd10, %rd9, %rd2;
	add.s64 	%rd52, %rd10, 32;
	mov.f64 	%fd67, 0d0000000000000000;
	mul.wide.s32 	%rd13, %r19, 8;
	mov.u32 	%r36, %r2;
$L__BB0_4:
	.pragma "nounroll";
	ld.global.f64 	%fd17, [%rd52+-32];
	mul.wide.s32 	%rd11, %r36, 8;
	add.s64 	%rd12, %rd1, %rd11;
	ld.global.f64 	%fd18, [%rd12];
	fma.rn.f64 	%fd19, %fd17, %fd18, %fd67;
	ld.global.f64 	%fd20, [%rd52+-24];
	add.s64 	%rd14, %rd12, %rd13;
	ld.global.f64 	%fd21, [%rd14];
	fma.rn.f64 	%fd22, %fd20, %fd21, %fd19;
	ld.global.f64 	%fd23, [%rd52+-16];
	add.s64 	%rd15, %rd14, %rd13;
	ld.global.f64 	%fd24, [%rd15];
	fma.rn.f64 	%fd25, %fd23, %fd24, %fd22;
	ld.global.f64 	%fd26, [%rd52+-8];
	add.s64 	%rd16, %rd15, %rd13;
	ld.global.f64 	%fd27, [%rd16];
	fma.rn.f64 	%fd28, %fd26, %fd27, %fd25;
	ld.global.f64 	%fd29, [%rd52];
	add.s64 	%rd17, %rd16, %rd13;
	ld.global.f64 	%fd30, [%rd17];
	fma.rn.f64 	%fd31, %fd29, %fd30, %fd28;
	ld.global.f64 	%fd32, [%rd52+8];
	add.s64 	%rd18, %rd17, %rd13;
	ld.global.f64 	%fd33, [%rd18];
	fma.rn.f64 	%fd34, %fd32, %fd33, %fd31;
	ld.global.f64 	%fd35, [%rd52+16];
	add.s64 	%rd19, %rd18, %rd13;
	ld.global.f64 	%fd36, [%rd19];
	fma.rn.f64 	%fd37, %fd35, %fd36, %fd34;
	ld.global.f64 	%fd38, [%rd52+24];
	add.s64 	%rd20, %rd19, %rd13;
	ld.global.f64 	%fd39, [%rd20];
	fma.rn.f64 	%fd67, %fd38, %fd39, %fd37;
	add.s32 	%r37, %r37, 8;
	add.s32 	%r36, %r36, %r7;
	add.s64 	%rd52, %rd52, 64;
	setp.ne.s32 	%p6, %r37, 0;
	@%p6 bra 	$L__BB0_4;
$L__BB0_5:
	setp.eq.s32 	%p7, %r4, 0;
	@%p7 bra 	$L__BB0_13;
	and.b32  	%r13, %r18, 3;
	setp.lt.u32 	%p8, %r4, 4;
	@%p8 bra 	$L__BB0_8;
	add.s32 	%r28, %r39, %r3;
	mul.wide.u32 	%rd21, %r28, 8;
	add.s64 	%rd22, %rd2, %rd21;
	ld.global.f64 	%fd41, [%rd22];
	mad.lo.s32 	%r29, %r39, %r19, %r2;
	mul.wide.s32 	%rd23, %r29, 8;
	add.s64 	%rd24, %rd1, %rd23;
	ld.global.f64 	%fd42, [%rd24];
	fma.rn.f64 	%fd43, %fd41, %fd42, %fd67;
	cvt.u64.u32 	%rd25, %r3;
	cvt.u64.u32 	%rd26, %r39;
	add.s64 	%rd27, %rd26, %rd25;
	shl.b64 	%rd28, %rd27, 3;
	add.s64 	%rd29, %rd2, %rd28;
	ld.global.f64 	%fd44, [%rd29+8];
	mul.wide.s32 	%rd30, %r19, 8;
	add.s64 	%rd31, %rd24, %rd30;
	ld.global.f64 	%fd45, [%rd31];
	fma.rn.f64 	%fd46, %fd44, %fd45, %fd43;
	ld.global.f64 	%fd47, [%rd29+16];
	add.s64 	%rd32, %rd31, %rd30;
	ld.global.f64 	%fd48, [%rd32];
	fma.rn.f64 	%fd49, %fd47, %fd48, %fd46;
	ld.global.f64 	%fd50, [%rd29+24];
	add.s64 	%rd33, %rd32, %rd30;
	ld.global.f64 	%fd51, [%rd33];
	fma.rn.f64 	%fd67, %fd50, %fd51, %fd49;
	add.s32 	%r39, %r39, 4;
$L__BB0_8:
	setp.eq.s32 	%p9, %r13, 0;
	@%p9 bra 	$L__BB0_13;
	setp.eq.s32 	%p10, %r13, 1;
	@%p10 bra 	$L__BB0_11;
	add.s32 	%r30, %r39, %r3;
	mul.wide.u32 	%rd34, %r30, 8;
	add.s64 	%rd35, %rd2, %rd34;
	ld.global.f64 	%fd53, [%rd35];
	mad.lo.s32 	%r31, %r39, %r19, %r2;
	mul.wide.s32 	%rd36, %r31, 8;
	add.s64 	%rd37, %rd1, %rd36;
	ld.global.f64 	%fd54, [%rd37];
	fma.rn.f64 	%fd55, %fd53, %fd54, %fd67;
	cvt.u64.u32 	%rd38, %r3;
	cvt.u64.u32 	%rd39, %r39;
	add.s64 	%rd40, %rd39, %rd38;
	shl.b64 	%rd41, %rd40, 3;
	add.s64 	%rd42, %rd2, %rd41;
	ld.global.f64 	%fd56, [%rd42+8];
	mul.wide.s32 	%rd43, %r19, 8;
	add.s64 	%rd44, %rd37, %rd43;
	ld.global.f64 	%fd57, [%rd44];
	fma.rn.f64 	%fd67, %fd56, %fd57, %fd55;
	add.s32 	%r39, %r39, 2;
$L__BB0_11:
	and.b32  	%r32, %r18, 1;
	setp.eq.b32 	%p11, %r32, 1;
	not.pred 	%p12, %p11;
	@%p12 bra 	$L__BB0_13;
	add.s32 	%r33, %r39, %r3;
	mul.wide.u32 	%rd45, %r33, 8;
	add.s64 	%rd46, %rd2, %rd45;
	ld.global.f64 	%fd58, [%rd46];
	mad.lo.s32 	%r34, %r39, %r19, %r2;
	mul.wide.s32 	%rd47, %r34, 8;
	add.s64 	%rd48, %rd1, %rd47;
	ld.global.f64 	%fd59, [%rd48];
	fma.rn.f64 	%fd67, %fd58, %fd59, %fd67;
$L__BB0_13:
	mad.lo.s32 	%r35, %r19, %r1, %r2;
	cvta.to.global.u64 	%rd49, %rd6;
	mul.wide.s32 	%rd50, %r35, 8;
	add.s64 	%rd51, %rd49, %rd50;
	st.global.f64 	[%rd51], %fd67;
$L__BB0_14:
	ret;

}
	// .globl	_Z16blas_dgemmCUDAv2PKdS0_Pdiii
.visible .entry _Z16blas_dgemmCUDAv2PKdS0_Pdiii(
	.param .u64 .ptr .align 1 _Z16blas_dgemmCUDAv2PKdS0_Pdiii_param_0,
	.param .u64 .ptr .align 1 _Z16blas_dgemmCUDAv2PKdS0_Pdiii_param_1,
	.param .u64 .ptr .align 1 _Z16blas_dgemmCUDAv2PKdS0_Pdiii_param_2,
	.param .u32 _Z16blas_dgemmCUDAv2PKdS0_Pdiii_param_3,
	.param .u32 _Z16blas_dgemmCUDAv2PKdS0_Pdiii_param_4,
	.param .u32 _Z16blas_dgemmCUDAv2PKdS0_Pdiii_param_5
)
{
	.reg .pred 	%p<12>;
	.reg .b32 	%r<43>;
	.reg .b64 	%rd<13>;
	.reg .b64 	%fd<111>;
	// demoted variable
	.shared .align 8 .b8 _ZZ16blas_dgemmCUDAv2PKdS0_PdiiiE5tileA[8192];
	// demoted variable
	.shared .align 8 .b8 _ZZ16blas_dgemmCUDAv2PKdS0_PdiiiE5tileB[8192];
	ld.param.u64 	%rd3, [_Z16blas_dgemmCUDAv2PKdS0_Pdiii_param_0];
	ld.param.u64 	%rd4, [_Z16blas_dgemmCUDAv2PKdS0_Pdiii_param_1];
	ld.param.u64 	%rd5, [_Z16blas_dgemmCUDAv2PKdS0_Pdiii_param_2];
	ld.param.u32 	%r24, [_Z16blas_dgemmCUDAv2PKdS0_Pdiii_param_3];
	ld.param.u32 	%r25, [_Z16blas_dgemmCUDAv2PKdS0_Pdiii_param_4];
	ld.param.u32 	%r26, [_Z16blas_dgemmCUDAv2PKdS0_Pdiii_param_5];
	mov.u32 	%r27, %ctaid.y;
	shl.b32 	%r28, %r27, 5;
	mov.u32 	%r40, %tid.y;
	add.s32 	%r2, %r28, %r40;
	mov.u32 	%r29, %ctaid.x;
	shl.b32 	%r3, %r29, 5;
	mov.u32 	%r38, %tid.x;
	add.s32 	%r5, %r3, %r38;
	setp.lt.s32 	%p1, %r25, 1;
	mov.f64 	%fd110, 0d0000000000000000;
	@%p1 bra 	$L__BB1_7;
	add.s32 	%r30, %r25, 31;
	shr.u32 	%r31, %r30, 5;
	shl.b32 	%r32, %r40, 8;
	mov.u32 	%r33, _ZZ16blas_dgemmCUDAv2PKdS0_PdiiiE5tileA;
	add.s32 	%r6, %r33, %r32;
	shl.b32 	%r34, %r38, 3;
	add.s32 	%r7, %r6, %r34;
	mov.u32 	%r35, _ZZ16blas_dgemmCUDAv2PKdS0_PdiiiE5tileB;
	add.s32 	%r9, %r35, %r34;
	add.s32 	%r8, %r9, %r32;
	neg.s32 	%r42, %r31;
	mad.lo.s32 	%r36, %r40, %r26, %r38;
	add.s32 	%r41, %r36, %r3;
	shl.b32 	%r12, %r26, 5;
	mad.lo.s32 	%r39, %r25, %r2, %r38;
	cvta.to.global.u64 	%rd1, %rd3;
	cvta.to.global.u64 	%rd2, %rd4;
	mov.f64 	%fd110, 0d0000000000000000;
$L__BB1_2:
	setp.ge.s32 	%p2, %r2, %r24;
	setp.ge.u32 	%p3, %r38, %r25;
	mov.f64 	%fd108, 0d0000000000000000;
	or.pred  	%p4, %p2, %p3;
	@%p4 bra 	$L__BB1_4;
	mul.wide.u32 	%rd6, %r39, 8;
	add.s64 	%rd7, %rd1, %rd6;
	ld.global.f64 	%fd108, [%rd7];
$L__BB1_4:
	setp.ge.s32 	%p5, %r5, %r26;
	st.shared.f64 	[%r7], %fd108;
	setp.ge.u32 	%p6, %r40, %r25;
	mov.f64 	%fd109, 0d0000000000000000;
	or.pred  	%p7, %p5, %p6;
	@%p7 bra 	$L__BB1_6;
	mul.wide.u32 	%rd8, %r41, 8;
	add.s64 	%rd9, %rd2, %rd8;
	ld.global.f64 	%fd109, [%rd9];
$L__BB1_6:
	st.shared.f64 	[%r8], %fd109;
	bar.sync 	0;
	ld.shared.f64 	%fd12, [%r6];
	ld.shared.f64 	%fd13, [%r9];
	fma.rn.f64 	%fd14, %fd12, %fd13, %fd110;
	ld.shared.f64 	%fd15, [%r6+8];
	ld.shared.f64 	%fd16, [%r9+256];
	fma.rn.f64 	%fd17, %fd15, %fd16, %fd14;
	ld.shared.f64 	%fd18, [%r6+16];
	ld.shared.f64 	%fd19, [%r9+512];
	fma.rn.f64 	%fd20, %fd18, %fd19, %fd17;
	ld.shared.f64 	%fd21, [%r6+24];
	ld.shared.f64 	%fd22, [%r9+768];
	fma.rn.f64 	%fd23, %fd21, %fd22, %fd20;
	ld.shared.f64 	%fd24, [%r6+32];
	ld.shared.f64 	%fd25, [%r9+1024];
	fma.rn.f64 	%fd26, %fd24, %fd25, %fd23;
	ld.shared.f64 	%fd27, [%r6+40];
	ld.shared.f64 	%fd28, [%r9+1280];
	fma.rn.f64 	%fd29, %fd27, %fd28, %fd26;
	ld.shared.f64 	%fd30, [%r6+48];
	ld.shared.f64 	%fd31, [%r9+1536];
	fma.rn.f64 	%fd32, %fd30, %fd31, %fd29;
	ld.shared.f64 	%fd33, [%r6+56];
	ld.shared.f64 	%fd34, [%r9+1792];
	fma.rn.f64 	%fd35, %fd33, %fd34, %fd32;
	ld.shared.f64 	%fd36, [%r6+64];
	ld.shared.f64 	%fd37, [%r9+2048];
	fma.rn.f64 	%fd38, %fd36, %fd37, %fd35;
	ld.shared.f64 	%fd39, [%r6+72];
	ld.shared.f64 	%fd40, [%r9+2304];
	fma.rn.f64 	%fd41, %fd39, %fd40, %fd38;
	ld.shared.f64 	%fd42, [%r6+80];
	ld.shared.f64 	%fd43, [%r9+2560];
	fma.rn.f64 	%fd44, %fd42, %fd43, %fd41;
	ld.shared.f64 	%fd45, [%r6+88];
	ld.shared.f64 	%fd46, [%r9+2816];
	fma.rn.f64 	%fd47, %fd45, %fd46, %fd44;
	ld.shared.f64 	%fd48, [%r6+96];
	ld.shared.f64 	%fd49, [%r9+3072];
	fma.rn.f64 	%fd50, %fd48, %fd49, %fd47;
	ld.shared.f64 	%fd51, [%r6+104];
	ld.shared.f64 	%fd52, [%r9+3328];
	fma.rn.f64 	%fd53, %fd51, %fd52, %fd50;
	ld.shared.f64 	%fd54, [%r6+112];
	ld.shared.f64 	%fd55, [%r9+3584];
	fma.rn.f64 	%fd56, %fd54, %fd55, %fd53;
	ld.shared.f64 	%fd57, [%r6+120];
	ld.shared.f64 	%fd58, [%r9+3840];
	fma.rn.f64 	%fd59, %fd57, %fd58, %fd56;
	ld.shared.f64 	%fd60, [%r6+128];
	ld.shared.f64 	%fd61, [%r9+4096];
	fma.rn.f64 	%fd62, %fd60, %fd61, %fd59;
	ld.shared.f64 	%fd63, [%r6+136];
	ld.shared.f64 	%fd64, [%r9+4352];
	fma.rn.f64 	%fd65, %fd63, %fd64, %fd62;
	ld.shared.f64 	%fd66, [%r6+144];
	ld.shared.f64 	%fd67, [%r9+4608];
	fma.rn.f64 	%fd68, %fd66, %fd67, %fd65;
	ld.shared.f64 	%fd69, [%r6+152];
	ld.shared.f64 	%fd70, [%r9+4864];
	fma.rn.f64 	%fd71, %fd69, %fd70, %fd68;
	ld.shared.f64 	%fd72, [%r6+160];
	ld.shared.f64 	%fd73, [%r9+5120];
	fma.rn.f64 	%fd74, %fd72, %fd73, %fd71;
	ld.shared.f64 	%fd75, [%r6+168];
	ld.shared.f64 	%fd76, [%r9+5376];
	fma.rn.f64 	%fd77, %fd75, %fd76, %fd74;
	ld.shared.f64 	%fd78, [%r6+176];
	ld.shared.f64 	%fd79, [%r9+5632];
	fma.rn.f64 	%fd80, %fd78, %fd79, %fd77;
	ld.shared.f64 	%fd81, [%r6+184];
	ld.shared.f64 	%fd82, [%r9+5888];
	fma.rn.f64 	%fd83, %fd81, %fd82, %fd80;
	ld.shared.f64 	%fd84, [%r6+192];
	ld.shared.f64 	%fd85, [%r9+6144];
	fma.rn.f64 	%fd86, %fd84, %fd85, %fd83;
	ld.shared.f64 	%fd87, [%r6+200];
	ld.shared.f64 	%fd88, [%r9+6400];
	fma.rn.f64 	%fd89, %fd87, %fd88, %fd86;
	ld.shared.f64 	%fd90, [%r6+208];
	ld.shared.f64 	%fd91, [%r9+6656];
	fma.rn.f64 	%fd92, %fd90, %fd91, %fd89;
	ld.shared.f64 	%fd93, [%r6+216];
	ld.shared.f64 	%fd94, [%r9+6912];
	fma.rn.f64 	%fd95, %fd93, %fd94, %fd92;
	ld.shared.f64 	%fd96, [%r6+224];
	ld.shared.f64 	%fd97, [%r9+7168];
	fma.rn.f64 	%fd98, %fd96, %fd97, %fd95;
	ld.shared.f64 	%fd99, [%r6+232];
	ld.shared.f64 	%fd100, [%r9+7424];
	fma.rn.f64 	%fd101, %fd99, %fd100, %fd98;
	ld.shared.f64 	%fd102, [%r6+240];
	ld.shared.f64 	%fd103, [%r9+7680];
	fma.rn.f64 	%fd104, %fd102, %fd103, %fd101;
	ld.shared.f64 	%fd105, [%r6+248];
	ld.shared.f64 	%fd106, [%r9+7936];
	fma.rn.f64 	%fd110, %fd105, %fd106, %fd104;
	bar.sync 	0;
	add.s32 	%r42, %r42, 1;
	setp.ne.s32 	%p8, %r42, 0;
	add.s32 	%r41, %r41, %r12;
	add.s32 	%r40, %r40, 32;
	add.s32 	%r39, %r39, 32;
	add.s32 	%r38, %r38, 32;
	@%p8 bra 	$L__BB1_2;
$L__BB1_7:
	setp.ge.s32 	%p9, %r2, %r24;
	setp.ge.s32 	%p10, %r5, %r26;
	or.pred  	%p11, %p9, %p10;
	@%p11 bra 	$L__BB1_9;
	mad.lo.s32 	%r37, %r26, %r2, %r5;
	cvta.to.global.u64 	%rd10, %rd5;
	mul.wide.s32 	%rd11, %r37, 8;
	add.s64 	%rd12, %rd10, %rd11;
	st.global.f64 	[%rd12], %fd110;
$L__BB1_9:
	ret;

}
	// .globl	_Z16blas_dgemmCUDAv3PKdS0_Pdiii
.visible .entry _Z16blas_dgemmCUDAv3PKdS0_Pdiii(
	.param .u64 .ptr .align 1 _Z16blas_dgemmCUDAv3PKdS0_Pdiii_param_0,
	.param .u64 .ptr .align 1 _Z16blas_dgemmCUDAv3PKdS0_Pdiii_param_1,
	.param .u64 .ptr .align 1 _Z16blas_dgemmCUDAv3PKdS0_Pdiii_param_2,
	.param .u32 _Z16blas_dgemmCUDAv3PKdS0_Pdiii_param_3,
	.param .u32 _Z16blas_dgemmCUDAv3PKdS0_Pdiii_param_4,
	.param .u32 _Z16blas_dgemmCUDAv3PKdS0_Pdiii_param_5
)
{
	.reg .pred 	%p<12>;
	.reg .b32 	%r<43>;
	.reg .b64 	%rd<13>;
	.reg .b64 	%fd<111>;
	// demoted variable
	.shared .align 8 .b8 _ZZ16blas_dgemmCUDAv3PKdS0_PdiiiE7sharedA[8448];
	// demoted variable
	.shared .align 8 .b8 _ZZ16blas_dgemmCUDAv3PKdS0_PdiiiE7sharedB[8448];
	ld.param.u64 	%rd3, [_Z16blas_dgemmCUDAv3PKdS0_Pdiii_param_0];
	ld.param.u64 	%rd4, [_Z16blas_dgemmCUDAv3PKdS0_Pdiii_param_1];
	ld.param.u64 	%rd5, [_Z16blas_dgemmCUDAv3PKdS0_Pdiii_param_2];
	ld.param.u32 	%r24, [_Z16blas_dgemmCUDAv3PKdS0_Pdiii_param_3];
	ld.param.u32 	%r25, [_Z16blas_dgemmCUDAv3PKdS0_Pdiii_param_4];
	ld.param.u32 	%r26, [_Z16blas_dgemmCUDAv3PKdS0_Pdiii_param_5];
	mov.u32 	%r27, %ctaid.y;
	shl.b32 	%r28, %r27, 5;
	mov.u32 	%r40, %tid.y;
	add.s32 	%r2, %r28, %r40;
	mov.u32 	%r29, %ctaid.x;
	shl.b32 	%r3, %r29, 5;
	mov.u32 	%r38, %tid.x;
	add.s32 	%r5, %r3, %r38;
	setp.lt.s32 	%p1, %r25, 1;
	mov.f64 	%fd110, 0d0000000000000000;
	@%p1 bra 	$L__BB2_7;
	add.s32 	%r30, %r25, 31;
	shr.u32 	%r31, %r30, 5;
	mul.lo.s32 	%r32, %r40, 264;
	mov.u32 	%r33, _ZZ16blas_dgemmCUDAv3PKdS0_PdiiiE7sharedA;
	add.s32 	%r6, %r33, %r32;
	shl.b32 	%r34, %r38, 3;
	add.s32 	%r7, %r6, %r34;
	mov.u32 	%r35, _ZZ16blas_dgemmCUDAv3PKdS0_PdiiiE7sharedB;
	add.s32 	%r9, %r35, %r34;
	add.s32 	%r8, %r9, %r32;
	neg.s32 	%r42, %r31;
	mad.lo.s32 	%r36, %r40, %r26, %r38;
	add.s32 	%r41, %r36, %r3;
	shl.b32 	%r12, %r26, 5;
	mad.lo.s32 	%r39, %r25, %r2, %r38;
	cvta.to.global.u64 	%rd1, %rd3;
	cvta.to.global.u64 	%rd2, %rd4;
	mov.f64 	%fd110, 0d0000000000000000;
$L__BB2_2:
	setp.ge.s32 	%p2, %r2, %r24;
	setp.ge.u32 	%p3, %r38, %r25;
	mov.f64 	%fd108, 0d0000000000000000;
	or.pred  	%p4, %p2, %p3;
	@%p4 bra 	$L__BB2_4;
	mul.wide.u32 	%rd6, %r39, 8;
	add.s64 	%rd7, %rd1, %rd6;
	ld.global.f64 	%fd108, [%rd7];
$L__BB2_4:
	setp.ge.s32 	%p5, %r5, %r26;
	st.shared.f64 	[%r7], %fd108;
	setp.ge.u32 	%p6, %r40, %r25;
	mov.f64 	%fd109, 0d0000000000000000;
	or.pred  	%p7, %p5, %p6;
	@%p7 bra 	$L__BB2_6;
	mul.wide.u32 	%rd8, %r41, 8;
	add.s64 	%rd9, %rd2, %rd8;
	ld.global.f64 	%fd109, [%rd9];
$L__BB2_6:
	st.shared.f64 	[%r8], %fd109;
	bar.sync 	0;
	ld.shared.f64 	%fd12, [%r6];
	ld.shared.f64 	%fd13, [%r9];
	fma.rn.f64 	%fd14, %fd12, %fd13, %fd110;
	ld.shared.f64 	%fd15, [%r6+8];
	ld.shared.f64 	%fd16, [%r9+264];
	fma.rn.f64 	%fd17, %fd15, %fd16, %fd14;
	ld.shared.f64 	%fd18, [%r6+16];
	ld.shared.f64 	%fd19, [%r9+528];
	fma.rn.f64 	%fd20, %fd18, %fd19, %fd17;
	ld.shared.f64 	%fd21, [%r6+24];
	ld.shared.f64 	%fd22, [%r9+792];
	fma.rn.f64 	%fd23, %fd21, %fd22, %fd20;
	ld.shared.f64 	%fd24, [%r6+32];
	ld.shared.f64 	%fd25, [%r9+1056];
	fma.rn.f64 	%fd26, %fd24, %fd25, %fd23;
	ld.shared.f64 	%fd27, [%r6+40];
	ld.shared.f64 	%fd28, [%r9+1320];
	fma.rn.f64 	%fd29, %fd27, %fd28, %fd26;
	ld.shared.f64 	%fd30, [%r6+48];
	ld.shared.f64 	%fd31, [%r9+1584];
	fma.rn.f64 	%fd32, %fd30, %fd31, %fd29;
	ld.shared.f64 	%fd33, [%r6+56];
	ld.shared.f64 	%fd34, [%r9+1848];
	fma.rn.f64 	%fd35, %fd33, %fd34, %fd32;
	ld.shared.f64 	%fd36, [%r6+64];
	ld.shared.f64 	%fd37, [%r9+2112];
	fma.rn.f64 	%fd38, %fd36, %fd37, %fd35;
	ld.shared.f64 	%fd39, [%r6+72];
	ld.shared.f64 	%fd40, [%r9+2376];
	fma.rn.f64 	%fd41, %fd39, %fd40, %fd38;
	ld.shared.f64 	%fd42, [%r6+80];
	ld.shared.f64 	%fd43, [%r9+2640];
	fma.rn.f64 	%fd44, %fd42, %fd43, %fd41;
	ld.shared.f64 	%fd45, [%r6+88];
	ld.shared.f64 	%fd46, [%r9+2904];
	fma.rn.f64 	%fd47, %fd45, %fd46, %fd44;
	ld.shared.f64 	%fd48, [%r6+96];
	ld.shared.f64 	%fd49, [%r9+3168];
	fma.rn.f64 	%fd50, %fd48, %fd49, %fd47;
	ld.shared.f64 	%fd51, [%r6+104];
	ld.shared.f64 	%fd52, [%r9+3432];
	fma.rn.f64 	%fd53, %fd51, %fd52, %fd50;
	ld.shared.f64 	%fd54, [%r6+112];
	ld.shared.f64 	%fd55, [%r9+3696];
	fma.rn.f64 	%fd56, %fd54, %fd55, %fd53;
	ld.shared.f64 	%fd57, [%r6+120];
	ld.shared.f64 	%fd58, [%r9+3960];
	fma.rn.f64 	%fd59, %fd57, %fd58, %fd56;
	ld.shared.f64 	%fd60, [%r6+128];
	ld.shared.f64 	%fd61, [%r9+4224];
	fma.rn.f64 	%fd62, %fd60, %fd61, %fd59;
	ld.shared.f64 	%fd63, [%r6+136];
	ld.shared.f64 	%fd64, [%r9+4488];
	fma.rn.f64 	%fd65, %fd63, %fd64, %fd62;
	ld.shared.f64 	%fd66, [%r6+144];
	ld.shared.f64 	%fd67, [%r9+4752];
	fma.rn.f64 	%fd68, %fd66, %fd67, %fd65;
	ld.shared.f64 	%fd69, [%r6+152];
	ld.shared.f64 	%fd70, [%r9+5016];
	fma.rn.f64 	%fd71, %fd69, %fd70, %fd68;
	ld.shared.f64 	%fd72, [%r6+160];
	ld.shared.f64 	%fd73, [%r9+5280];
	fma.rn.f64 	%fd74, %fd72, %fd73, %fd71;
	ld.shared.f64 	%fd75, [%r6+168];
	ld.shared.f64 	%fd76, [%r9+5544];
	fma.rn.f64 	%fd77, %fd75, %fd76, %fd74;
	ld.shared.f64 	%fd78, [%r6+176];
	ld.shared.f64 	%fd79, [%r9+5808];
	fma.rn.f64 	%fd80, %fd78, %fd79, %fd77;
	ld.shared.f64 	%fd81, [%r6+184];
	ld.shared.f64 	%fd82, [%r9+6072];
	fma.rn.f64 	%fd83, %fd81, %fd82, %fd80;
	ld.shared.f64 	%fd84, [%r6+192];
	ld.shared.f64 	%fd85, [%r9+6336];
	fma.rn.f64 	%fd86, %fd84, %fd85, %fd83;
	ld.shared.f64 	%fd87, [%r6+200];
	ld.shared.f64 	%fd88, [%r9+6600];
	fma.rn.f64 	%fd89, %fd87, %fd88, %fd86;
	ld.shared.f64 	%fd90, [%r6+208];
	ld.shared.f64 	%fd91, [%r9+6864];
	fma.rn.f64 	%fd92, %fd90, %fd91, %fd89;
	ld.shared.f64 	%fd93, [%r6+216];
	ld.shared.f64 	%fd94, [%r9+7128];
	fma.rn.f64 	%fd95, %fd93, %fd94, %fd92;
	ld.shared.f64 	%fd96, [%r6+224];
	ld.shared.f64 	%fd97, [%r9+7392];
	fma.rn.f64 	%fd98, %fd96, %fd97, %fd95;
	ld.shared.f64 	%fd99, [%r6+232];
	ld.shared.f64 	%fd100, [%r9+7656];
	fma.rn.f64 	%fd101, %fd99, %fd100, %fd98;
	ld.shared.f64 	%fd102, [%r6+240];
	ld.shared.f64 	%fd103, [%r9+7920];
	fma.rn.f64 	%fd104, %fd102, %fd103, %fd101;
	ld.shared.f64 	%fd105, [%r6+248];
	ld.shared.f64 	%fd106, [%r9+8184];
	fma.rn.f64 	%fd110, %fd105, %fd106, %fd104;
	bar.sync 	0;
	add.s32 	%r42, %r42, 1;
	setp.ne.s32 	%p8, %r42, 0;
	add.s32 	%r41, %r41, %r12;
	add.s32 	%r40, %r40, 32;
	add.s32 	%r39, %r39, 32;
	add.s32 	%r38, %r38, 32;
	@%p8 bra 	$L__BB2_2;
$L__BB2_7:
	setp.ge.s32 	%p9, %r2, %r24;
	setp.ge.s32 	%p10, %r5, %r26;
	or.pred  	%p11, %p9, %p10;
	@%p11 bra 	$L__BB2_9;
	mad.lo.s32 	%r37, %r26, %r2, %r5;
	cvta.to.global.u64 	%rd10, %rd5;
	mul.wide.s32 	%rd11, %r37, 8;
	add.s64 	%rd12, %rd10, %rd11;
	st.global.f64 	[%rd12], %fd110;
$L__BB2_9:
	ret;

}


// ===== COMPILED SASS (sm_100) =====

	.target	sm_100

	.elftype	@"ET_EXEC"


//--------------------- .note.nv.tkinfo           --------------------------
	.section	.note.nv.tkinfo,"",@"SHT_NOTE"
	.sectionflags	@"SHF_NOTE_NV_TKINFO"
	.tkinfo
        /*0018*/ 	.word	0x00000002
        /*0030*/ 	.string	""
        /*0030*/ 	.string	"ptxas"
        /*0030*/ 	.string	"Cuda compilation tools, release 13.0, V13.0.88"
        /*0030*/ 	.string	"Build cuda_13.0.r13.0/compiler.36424714_0"
        /*0030*/ 	.string	"-arch sm_100 -m 64 "



//--------------------- .note.nv.cuinfo           --------------------------
	.section	.note.nv.cuinfo,"",@"SHT_NOTE"
	.sectionflags	@"SHF_NOTE_NV_CUINFO"
        /*0018*/ 	.short	0x0002
        /*001a*/ 	.short	0x0064
        /*001c*/ 	.short	0x0082
	.zero		2


//--------------------- .nv.info                  --------------------------
	.section	.nv.info,"",@"SHT_CUDA_INFO"
	.align	4


	//----- nvinfo : EIATTR_REGCOUNT
	.align		4
        /*0000*/ 	.byte	0x04, 0x2f
        /*0002*/ 	.short	(.L_1 - .L_0)
	.align		4
.L_0:
        /*0004*/ 	.word	index@(_Z16blas_dgemmCUDAv1PKdS0_Pdiii)
        /*0008*/ 	.word	0x00000020


	//----- nvinfo : EIATTR_FRAME_SIZE
	.align		4
.L_1:
        /*000c*/ 	.byte	0x04, 0x11
        /*000e*/ 	.short	(.L_3 - .L_2)
	.align		4
.L_2:
        /*0010*/ 	.word	index@(_Z16blas_dgemmCUDAv1PKdS0_Pdiii)
        /*0014*/ 	.word	0x00000000


	//----- nvinfo : EIATTR_REGCOUNT
	.align		4
.L_3:
        /*0018*/ 	.byte	0x04, 0x2f
        /*001a*/ 	.short	(.L_5 - .L_4)
	.align		4
.L_4:
        /*001c*/ 	.word	index@(_Z16blas_dgemmCUDAv2PKdS0_Pdiii)
        /*0020*/ 	.word	0x00000020


	//----- nvinfo : EIATTR_FRAME_SIZE
	.align		4
.L_5:
        /*0024*/ 	.byte	0x04, 0x11
        /*0026*/ 	.short	(.L_7 - .L_6)
	.align		4
.L_6:
        /*0028*/ 	.word	index@(_Z16blas_dgemmCUDAv2PKdS0_Pdiii)
        /*002c*/ 	.word	0x00000000


	//----- nvinfo : EIATTR_REGCOUNT
	.align		4
.L_7:
        /*0030*/ 	.byte	0x04, 0x2f
        /*0032*/ 	.short	(.L_9 - .L_8)
	.align		4
.L_8:
        /*0034*/ 	.word	index@(_Z16blas_dgemmCUDAv3PKdS0_Pdiii)
        /*0038*/ 	.word	0x00000020


	//----- nvinfo : EIATTR_FRAME_SIZE
	.align		4
.L_9:
        /*003c*/ 	.byte	0x04, 0x11
        /*003e*/ 	.short	(.L_11 - .L_10)
	.align		4
.L_10:
        /*0040*/ 	.word	index@(_Z16blas_dgemmCUDAv3PKdS0_Pdiii)
        /*0044*/ 	.word	0x00000000


	//----- nvinfo : EIATTR_MIN_STACK_SIZE
	.align		4
.L_11:
        /*0048*/ 	.byte	0x04, 0x12
        /*004a*/ 	.short	(.L_13 - .L_12)
	.align		4
.L_12:
        /*004c*/ 	.word	index@(_Z16blas_dgemmCUDAv3PKdS0_Pdiii)
        /*0050*/ 	.word	0x00000000


	//----- nvinfo : EIATTR_MIN_STACK_SIZE
	.align		4
.L_13:
        /*0054*/ 	.byte	0x04, 0x12
        /*0056*/ 	.short	(.L_15 - .L_14)
	.align		4
.L_14:
        /*0058*/ 	.word	index@(_Z16blas_dgemmCUDAv2PKdS0_Pdiii)
        /*005c*/ 	.word	0x00000000


	//----- nvinfo : EIATTR_MIN_STACK_SIZE
	.align		4
.L_15:
        /*0060*/ 	.byte	0x04, 0x12
        /*0062*/ 	.short	(.L_17 - .L_16)
	.align		4
.L_16:
        /*0064*/ 	.word	index@(_Z16blas_dgemmCUDAv1PKdS0_Pdiii)
        /*0068*/ 	.word	0x00000000
.L_17:


//--------------------- .nv.compat                --------------------------
	.section	.nv.compat,"",@"SHT_CUDA_COMPAT_INFO"
	.align	4
        /*0000*/ 	.byte	0x02, 0x09, 0x00, 0x00, 0x02, 0x02, 0x01, 0x00, 0x02, 0x05, 0x05, 0x00, 0x03, 0x07, 0x01, 0x01
        /*0010*/ 	.byte	0x02, 0x03, 0x00, 0x00, 0x02, 0x06, 0x01, 0x00, 0x04, 0x0b, 0x08, 0x00, 0x01, 0x00, 0x00, 0x00
        /*0020*/ 	.byte	0x00, 0x00, 0x00, 0x00


//--------------------- .nv.info._Z16blas_dgemmCUDAv3PKdS0_Pdiii --------------------------
	.section	.nv.info._Z16blas_dgemmCUDAv3PKdS0_Pdiii,"",@"SHT_CUDA_INFO"
	.sectionflags	@""
	.align	4


	//----- nvinfo : EIATTR_CUDA_API_VERSION
	.align		4
        /*0000*/ 	.byte	0x04, 0x37
        /*0002*/ 	.short	(.L_19 - .L_18)
.L_18:
        /*0004*/ 	.word	0x00000082


	//----- nvinfo : EIATTR_KPARAM_INFO
	.align		4
.L_19:
        /*0008*/ 	.byte	0x04, 0x17
        /*000a*/ 	.short	(.L_21 - .L_20)
.L_20:
        /*000c*/ 	.word	0x00000000
        /*0010*/ 	.short	0x0005
        /*0012*/ 	.short	0x0020
        /*0014*/ 	.byte	0x00, 0xf0, 0x11, 0x00


	//----- nvinfo : EIATTR_KPARAM_INFO
	.align		4
.L_21:
        /*0018*/ 	.byte	0x04, 0x17
        /*001a*/ 	.short	(.L_23 - .L_22)
.L_22:
        /*001c*/ 	.word	0x00000000
        /*0020*/ 	.short	0x0004
        /*0022*/ 	.short	0x001c
        /*0024*/ 	.byte	0x00, 0xf0, 0x11, 0x00


	//----- nvinfo : EIATTR_KPARAM_INFO
	.align		4
.L_23:
        /*0028*/ 	.byte	0x04, 0x17
        /*002a*/ 	.short	(.L_25 - .L_24)
.L_24:
        /*002c*/ 	.word	0x00000000
        /*0030*/ 	.short	0x0003
        /*0032*/ 	.short	0x0018
        /*0034*/ 	.byte	0x00, 0xf0, 0x11, 0x00


	//----- nvinfo : EIATTR_KPARAM_INFO
	.align		4
.L_25:
        /*0038*/ 	.byte	0x04, 0x17
        /*003a*/ 	.short	(.L_27 - .L_26)
.L_26:
        /*003c*/ 	.word	0x00000000
        /*0040*/ 	.short	0x0002
        /*0042*/ 	.short	0x0010
        /*0044*/ 	.byte	0x00, 0xf5, 0x21, 0x00


	//----- nvinfo : EIATTR_KPARAM_INFO
	.align		4
.L_27:
        /*0048*/ 	.byte	0x04, 0x17
        /*004a*/ 	.short	(.L_29 - .L_28)
.L_28:
        /*004c*/ 	.word	0x00000000
        /*0050*/ 	.short	0x0001
        /*0052*/ 	.short	0x0008
        /*0054*/ 	.byte	0x00, 0xf5, 0x21, 0x00


	//----- nvinfo : EIATTR_KPARAM_INFO
	.align		4
.L_29:
        /*0058*/ 	.byte	0x04, 0x17
        /*005a*/ 	.short	(.L_31 - .L_30)
.L_30:
        /*005c*/ 	.word	0x00000000
        /*0060*/ 	.short	0x0000
        /*0062*/ 	.short	0x0000
        /*0064*/ 	.byte	0x00, 0xf5, 0x21, 0x00


	//----- nvinfo : EIATTR_SPARSE_MMA_MASK
	.align		4
.L_31:
        /*0068*/ 	.byte	0x03, 0x50
        /*006a*/ 	.short	0x0000


	//----- nvinfo : EIATTR_MAXREG_COUNT
	.align		4
        /*006c*/ 	.byte	0x03, 0x1b
        /*006e*/ 	.short	0x00ff


	//----- nvinfo : EIATTR_NUM_BARRIERS
	.align		4
        /*0070*/ 	.byte	0x02, 0x4c
        /*0072*/ 	.byte	0x01
	.zero		1


	//----- nvinfo : EIATTR_MERCURY_ISA_VERSION
	.align		4
        /*0074*/ 	.byte	0x03, 0x5f
        /*0076*/ 	.short	0x0101


	//----- nvinfo : EIATTR_VRC_CTA_INIT_COUNT
	.align		4
        /*0078*/ 	.byte	0x02, 0x4a
	.zero		1
	.zero		1


	//----- nvinfo : EIATTR_EXIT_INSTR_OFFSETS
	.align		4
        /*007c*/ 	.byte	0x04, 0x1c
        /*007e*/ 	.short	(.L_33 - .L_32)


	//   ....[0]....
.L_32:
        /*0080*/ 	.word	0x000009a0


	//   ....[1]....
        /*0084*/ 	.word	0x000009f0


	//----- nvinfo : EIATTR_CBANK_PARAM_SIZE
	.align		4
.L_33:
        /*0088*/ 	.byte	0x03, 0x19
        /*008a*/ 	.short	0x0024


	//----- nvinfo : EIATTR_PARAM_CBANK
	.align		4
        /*008c*/ 	.byte	0x04, 0x0a
        /*008e*/ 	.short	(.L_35 - .L_34)
	.align		4
.L_34:
        /*0090*/ 	.word	index@(.nv.constant0._Z16blas_dgemmCUDAv3PKdS0_Pdiii)
        /*0094*/ 	.short	0x0380
        /*0096*/ 	.short	0x0024


	//----- nvinfo : EIATTR_SW_WAR
	.align		4
.L_35:
        /*0098*/ 	.byte	0x04, 0x36
        /*009a*/ 	.short	(.L_37 - .L_36)
.L_36:
        /*009c*/ 	.word	0x00000008
.L_37:


//--------------------- .nv.info._Z16blas_dgemmCUDAv2PKdS0_Pdiii --------------------------
	.section	.nv.info._Z16blas_dgemmCUDAv2PKdS0_Pdiii,"",@"SHT_CUDA_INFO"
	.sectionflags	@""
	.align	4


	//----- nvinfo : EIATTR_CUDA_API_VERSION
	.align		4
        /*0000*/ 	.byte	0x04, 0x37
        /*0002*/ 	.short	(.L_39 - .L_38)
.L_38:
        /*0004*/ 	.word	0x00000082


	//----- nvinfo : EIATTR_KPARAM_INFO
	.align		4
.L_39:
        /*0008*/ 	.byte	0x04, 0x17
        /*000a*/ 	.short	(.L_41 - .L_40)
.L_40:
        /*000c*/ 	.word	0x00000000
        /*0010*/ 	.short	0x0005
        /*0012*/ 	.short	0x0020
        /*0014*/ 	.byte	0x00, 0xf0, 0x11, 0x00


	//----- nvinfo : EIATTR_KPARAM_INFO
	.align		4
.L_41:
        /*0018*/ 	.byte	0x04, 0x17
        /*001a*/ 	.short	(.L_43 - .L_42)
.L_42:
        /*001c*/ 	.word	0x00000000
        /*0020*/ 	.short	0x0004
        /*0022*/ 	.short	0x001c
        /*0024*/ 	.byte	0x00, 0xf0, 0x11, 0x00


	//----- nvinfo : EIATTR_KPARAM_INFO
	.align		4
.L_43:
        /*0028*/ 	.byte	0x04, 0x17
        /*002a*/ 	.short	(.L_45 - .L_44)
.L_44:
        /*002c*/ 	.word	0x00000000
        /*0030*/ 	.short	0x0003
        /*0032*/ 	.short	0x0018
        /*0034*/ 	.byte	0x00, 0xf0, 0x11, 0x00


	//----- nvinfo : EIATTR_KPARAM_INFO
	.align		4
.L_45:
        /*0038*/ 	.byte	0x04, 0x17
        /*003a*/ 	.short	(.L_47 - .L_46)
.L_46:
        /*003c*/ 	.word	0x00000000
        /*0040*/ 	.short	0x0002
        /*0042*/ 	.short	0x0010
        /*0044*/ 	.byte	0x00, 0xf5, 0x21, 0x00


	//----- nvinfo : EIATTR_KPARAM_INFO
	.align		4
.L_47:
        /*0048*/ 	.byte	0x04, 0x17
        /*004a*/ 	.short	(.L_49 - .L_48)
.L_48:
        /*004c*/ 	.word	0x00000000
        /*0050*/ 	.short	0x0001
        /*0052*/ 	.short	0x0008
        /*0054*/ 	.byte	0x00, 0xf5, 0x21, 0x00


	//----- nvinfo : EIATTR_KPARAM_INFO
	.align		4
.L_49:
        /*0058*/ 	.byte	0x04, 0x17
        /*005a*/ 	.short	(.L_51 - .L_50)
.L_50:
        /*005c*/ 	.word	0x00000000
        /*0060*/ 	.short	0x0000
        /*0062*/ 	.short	0x0000
        /*0064*/ 	.byte	0x00, 0xf5, 0x21, 0x00


	//----- nvinfo : EIATTR_SPARSE_MMA_MASK
	.align		4
.L_51:
        /*0068*/ 	.byte	0x03, 0x50
        /*006a*/ 	.short	0x0000


	//----- nvinfo : EIATTR_MAXREG_COUNT
	.align		4
        /*006c*/ 	.byte	0x03, 0x1b
        /*006e*/ 	.short	0x00ff


	//----- nvinfo : EIATTR_NUM_BARRIERS
	.align		4
        /*0070*/ 	.byte	0x02, 0x4c
        /*0072*/ 	.byte	0x01
	.zero		1


	//----- nvinfo : EIATTR_MERCURY_ISA_VERSION
	.align		4
        /*0074*/ 	.byte	0x03, 0x5f
        /*0076*/ 	.short	0x0101


	//----- nvinfo : EIATTR_VRC_CTA_INIT_COUNT
	.align		4
        /*0078*/ 	.byte	0x02, 0x4a
	.zero		1
	.zero		1


	//----- nvinfo : EIATTR_EXIT_INSTR_OFFSETS
	.align		4
        /*007c*/ 	.byte	0x04, 0x1c
        /*007e*/ 	.short	(.L_53 - .L_52)


	//   ....[0]....
.L_52:
        /*0080*/ 	.word	0x000008a0


	//   ....[1]....
        /*0084*/ 	.word	0x000008f0


	//----- nvinfo : EIATTR_CBANK_PARAM_SIZE
	.align		4
.L_53:
        /*0088*/ 	.byte	0x03, 0x19
        /*008a*/ 	.short	0x0024


	//----- nvinfo : EIATTR_PARAM_CBANK
	.align		4
        /*008c*/ 	.byte	0x04, 0x0a
        /*008e*/ 	.short	(.L_55 - .L_54)
	.align		4
.L_54:
        /*0090*/ 	.word	index@(.nv.constant0._Z16blas_dgemmCUDAv2PKdS0_Pdiii)
        /*0094*/ 	.short	0x0380
        /*0096*/ 	.short	0x0024


	//----- nvinfo : EIATTR_SW_WAR
	.align		4
.L_55:
        /*0098*/ 	.byte	0x04, 0x36
        /*009a*/ 	.short	(.L_57 - .L_56)
.L_56:
        /*009c*/ 	.word	0x00000008
.L_57:


//--------------------- .nv.info._Z16blas_dgemmCUDAv1PKdS0_Pdiii --------------------------
	.section	.nv.info._Z16blas_dgemmCUDAv1PKdS0_Pdiii,"",@"SHT_CUDA_INFO"
	.sectionflags	@""
	.align	4


	//----- nvinfo : EIATTR_CUDA_API_VERSION
	.align		4
        /*0000*/ 	.byte	0x04, 0x37
        /*0002*/ 	.short	(.L_59 - .L_58)
.L_58:
        /*0004*/ 	.word	0x00000082


	//----- nvinfo : EIATTR_KPARAM_INFO
	.align		4
.L_59:
        /*0008*/ 	.byte	0x04, 0x17
        /*000a*/ 	.short	(.L_61 - .L_60)
.L_60:
        /*000c*/ 	.word	0x00000000
        /*0010*/ 	.short	0x0005
        /*0012*/ 	.short	0x0020
        /*0014*/ 	.byte	0x00, 0xf0, 0x11, 0x00


	//----- nvinfo : EIATTR_KPARAM_INFO
	.align		4
.L_61:
        /*0018*/ 	.byte	0x04, 0x17
        /*001a*/ 	.short	(.L_63 - .L_62)
.L_62:
        /*001c*/ 	.word	0x00000000
        /*0020*/ 	.short	0x0004
        /*0022*/ 	.short	0x001c
        /*0024*/ 	.byte	0x00, 0xf0, 0x11, 0x00


	//----- nvinfo : EIATTR_KPARAM_INFO
	.align		4
.L_63:
        /*0028*/ 	.byte	0x04, 0x17
        /*002a*/ 	.short	(.L_65 - .L_64)
.L_64:
        /*002c*/ 	.word	0x00000000
        /*0030*/ 	.short	0x0003
        /*0032*/ 	.short	0x0018
        /*0034*/ 	.byte	0x00, 0xf0, 0x11, 0x00


	//----- nvinfo : EIATTR_KPARAM_INFO
	.align		4
.L_65:
        /*0038*/ 	.byte	0x04, 0x17
        /*003a*/ 	.short	(.L_67 - .L_66)
.L_66:
        /*003c*/ 	.word	0x00000000
        /*0040*/ 	.short	0x0002
        /*0042*/ 	.short	0x0010
        /*0044*/ 	.byte	0x00, 0xf5, 0x21, 0x00


	//----- nvinfo : EIATTR_KPARAM_INFO
	.align		4
.L_67:
        /*0048*/ 	.byte	0x04, 0x17
        /*004a*/ 	.short	(.L_69 - .L_68)
.L_68:
        /*004c*/ 	.word	0x00000000
        /*0050*/ 	.short	0x0001
        /*0052*/ 	.short	0x0008
        /*0054*/ 	.byte	0x00, 0xf5, 0x21, 0x00


	//----- nvinfo : EIATTR_KPARAM_INFO
	.align		4
.L_69:
        /*0058*/ 	.byte	0x04, 0x17
        /*005a*/ 	.short	(.L_71 - .L_70)
.L_70:
        /*005c*/ 	.word	0x00000000
        /*0060*/ 	.short	0x0000
        /*0062*/ 	.short	0x0000
        /*0064*/ 	.byte	0x00, 0xf5, 0x21, 0x00


	//----- nvinfo : EIATTR_SPARSE_MMA_MASK
	.align		4
.L_71:
        /*0068*/ 	.byte	0x03, 0x50
        /*006a*/ 	.short	0x0000


	//----- nvinfo : EIATTR_MAXREG_COUNT
	.align		4
        /*006c*/ 	.byte	0x03, 0x1b
        /*006e*/ 	.short	0x00ff


	//----- nvinfo : EIATTR_MERCURY_ISA_VERSION
	.align		4
        /*0070*/ 	.byte	0x03, 0x5f
        /*0072*/ 	.short	0x0101


	//----- nvinfo : EIATTR_VRC_CTA_INIT_COUNT
	.align		4
        /*0074*/ 	.byte	0x02, 0x4a
	.zero		1
	.zero		1


	//----- nvinfo : EIATTR_EXIT_INSTR_OFFSETS
	.align		4
        /*0078*/ 	.byte	0x04, 0x1c
        /*007a*/ 	.short	(.L_73 - .L_72)


	//   ....[0]....
.L_72:
        /*007c*/ 	.word	0x000000b0


	//   ....[1]....
        /*0080*/ 	.word	0x000008d0


	//----- nvinfo : EIATTR_CBANK_PARAM_SIZE
	.align		4
.L_73:
        /*0084*/ 	.byte	0x03, 0x19
        /*0086*/ 	.short	0x0024


	//----- nvinfo : EIATTR_PARAM_CBANK
	.align		4
        /*0088*/ 	.byte	0x04, 0x0a
        /*008a*/ 	.short	(.L_75 - .L_74)
	.align		4
.L_74:
        /*008c*/ 	.word	index@(.nv.constant0._Z16blas_dgemmCUDAv1PKdS0_Pdiii)
        /*0090*/ 	.short	0x0380
        /*0092*/ 	.short	0x0024


	//----- nvinfo : EIATTR_SW_WAR
	.align		4
.L_75:
        /*0094*/ 	.byte	0x04, 0x36
        /*0096*/ 	.short	(.L_77 - .L_76)
.L_76:
        /*0098*/ 	.word	0x00000008
.L_77:


//--------------------- .nv.callgraph             --------------------------
	.section	.nv.callgraph,"",@"SHT_CUDA_CALLGRAPH"
	.align	4
	.sectionentsize	8
	.align		4
        /*0000*/ 	.word	0x00000000
	.align		4
        /*0004*/ 	.word	0xffffffff
	.align		4
        /*0008*/ 	.word	0x00000000
	.align		4
        /*000c*/ 	.word	0xfffffffe
	.align		4
        /*0010*/ 	.word	0x00000000
	.align		4
        /*0014*/ 	.word	0xfffffffd
	.align		4
        /*0018*/ 	.word	0x00000000
	.align		4
        /*001c*/ 	.word	0xfffffffc


//--------------------- .text._Z16blas_dgemmCUDAv3PKdS0_Pdiii --------------------------
	.section	.text._Z16blas_dgemmCUDAv3PKdS0_Pdiii,"ax",@progbits
	.align	128
        .global         _Z16blas_dgemmCUDAv3PKdS0_Pdiii
        .type           _Z16blas_dgemmCUDAv3PKdS0_Pdiii,@function
        .size           _Z16blas_dgemmCUDAv3PKdS0_Pdiii,(.L_x_11 - _Z16blas_dgemmCUDAv3PKdS0_Pdiii)
        .other          _Z16blas_dgemmCUDAv3PKdS0_Pdiii,@"STO_CUDA_ENTRY STV_DEFAULT"
_Z16blas_dgemmCUDAv3PKdS0_Pdiii:
.text._Z16blas_dgemmCUDAv3PKdS0_Pdiii:
[----:B------:R-:W-:Y:S01]  /*0000*/  LDC R1, c[0x0][0x37c] ;  /* 0x0000df00ff017b82 */ /* 0x000fe20000000800 */
[----:B------:R-:W0:Y:S01]  /*0010*/  S2R R2, SR_CTAID.Y ;  /* 0x0000000000027919 */ /* 0x000e220000002600 */
[----:B------:R-:W1:Y:S01]  /*0020*/  LDCU UR5, c[0x0][0x39c] ;  /* 0x00007380ff0577ac */ /* 0x000e620008000800 */
[----:B------:R-:W-:Y:S01]  /*0030*/  CS2R R22, SRZ ;  /* 0x0000000000167805 */ /* 0x000fe2000001ff00 */
[----:B------:R-:W0:Y:S01]  /*0040*/  S2R R0, SR_TID.Y ;  /* 0x0000000000007919 */ /* 0x000e220000002200 */
[----:B------:R-:W2:Y:S01]  /*0050*/  LDCU UR9, c[0x0][0x3a0] ;  /* 0x00007400ff0977ac */ /* 0x000ea20008000800 */
[----:B------:R-:W3:Y:S01]  /*0060*/  S2R R10, SR_CTAID.X ;  /* 0x00000000000a7919 */ /* 0x000ee20000002500 */
[----:B------:R-:W4:Y:S01]  /*0070*/  LDCU.64 UR6, c[0x0][0x358] ;  /* 0x00006b00ff0677ac */ /* 0x000f220008000a00 */
[----:B------:R-:W3:Y:S01]  /*0080*/  S2R R5, SR_TID.X ;  /* 0x0000000000057919 */ /* 0x000ee20000002100 */
[----:B-1----:R-:W-:Y:S01]  /*0090*/  UISETP.GE.AND UP0, UPT, UR5, 0x1, UPT ;  /* 0x000000010500788c */ /* 0x002fe2000bf06270 */
[----:B0-----:R-:W-:-:S02]  /*00a0*/  IMAD R2, R2, 0x20, R0 ;  /* 0x0000002002027824 */ /* 0x001fc400078e0200 */
[----:B---3--:R-:W-:-:S06]  /*00b0*/  IMAD R3, R10, 0x20, R5 ;  /* 0x000000200a037824 */ /* 0x008fcc00078e0205 */
[----:B--2-4-:R-:W-:Y:S05]  /*00c0*/  BRA.U !UP0, `(.L_x_0) ;  /* 0x0000000908287547 */ /* 0x014fea000b800000 */
[----:B------:R-:W0:Y:S01]  /*00d0*/  S2R R9, SR_CgaCtaId ;  /* 0x0000000000097919 */ /* 0x000e220000008800 */
[----:B------:R-:W1:Y:S01]  /*00e0*/  LDCU UR8, c[0x0][0x3a0] ;  /* 0x00007400ff0877ac */ /* 0x000e620008000800 */
[----:B------:R-:W2:Y:S01]  /*00f0*/  LDC R4, c[0x0][0x3a0] ;  /* 0x0000e800ff047b82 */ /* 0x000ea20000000800 */
[----:B------:R-:W-:Y:S02]  /*0100*/  MOV R6, 0x400 ;  /* 0x0000040000067802 */ /* 0x000fe40000000f00 */
[----:B------:R-:W-:Y:S01]  /*0110*/  CS2R R22, SRZ ;  /* 0x0000000000167805 */ /* 0x000fe2000001ff00 */
[----:B------:R-:W-:Y:S01]  /*0120*/  UIADD3 UR4, UPT, UPT, UR5, 0x1f, URZ ;  /* 0x0000001f05047890 */ /* 0x000fe2000fffe0ff */
[----:B------:R-:W-:Y:S01]  /*0130*/  IADD3 R8, PT, PT, R6, 0x2100, RZ ;  /* 0x0000210006087810 */ /* 0x000fe20007ffe0ff */
[----:B------:R-:W3:Y:S02]  /*0140*/  LDCU.64 UR10, c[0x0][0x398] ;  /* 0x00007300ff0a77ac */ /* 0x000ee40008000a00 */
[----:B------:R-:W-:-:S04]  /*0150*/  USHF.R.U32.HI UR4, URZ, 0x5, UR4 ;  /* 0x00000005ff047899 */ /* 0x000fc80008011604 */
[----:B------:R-:W-:Y:S01]  /*0160*/  UIADD3 UR4, UPT, UPT, -UR4, URZ, URZ ;  /* 0x000000ff04047290 */ /* 0x000fe2000fffe1ff */
[----:B-1----:R-:W-:-:S04]  /*0170*/  IMAD R25, R0, UR8, R5 ;  /* 0x0000000800197c24 */ /* 0x002fc8000f8e0205 */
[----:B------:R-:W-:Y:S01]  /*0180*/  IMAD R25, R10, 0x20, R25 ;  /* 0x000000200a197824 */ /* 0x000fe200078e0219 */
[C---:B0-----:R-:W-:Y:S02]  /*0190*/  LEA R7, R9.reuse, R6, 0x18 ;  /* 0x0000000609077211 */ /* 0x041fe400078ec0ff */
[----:B------:R-:W-:-:S03]  /*01a0*/  LEA R6, R9, R8, 0x18 ;  /* 0x0000000809067211 */ /* 0x000fc600078ec0ff */
[----:B------:R-:W-:Y:S02]  /*01b0*/  IMAD R8, R0, 0x108, R7 ;  /* 0x0000010800087824 */ /* 0x000fe400078e0207 */
[C---:B------:R-:W-:Y:S02]  /*01c0*/  IMAD R7, R5.reuse, 0x8, R6 ;  /* 0x0000000805077824 */ /* 0x040fe400078e0206 */
[----:B------:R-:W-:Y:S01]  /*01d0*/  IMAD R6, R2, UR5, R5 ;  /* 0x0000000502067c24 */ /* 0x000fe2000f8e0205 */
[----:B------:R-:W-:Y:S01]  /*01e0*/  LEA R24, R5, R8, 0x3 ;  /* 0x0000000805187211 */ /* 0x000fe200078e18ff */
[----:B---3--:R-:W-:-:S07]  /*01f0*/  IMAD R9, R0, 0x108, R7 ;  /* 0x0000010800097824 */ /* 0x008fce00078e0207 */
.L_x_1:
[----:B------:R-:W-:Y:S02]  /*0200*/  ISETP.GE.U32.AND P1, PT, R5, UR11, PT ;  /* 0x0000000b05007c0c */ /* 0x000fe4000bf26070 */
[----:B------:R-:W-:Y:S02]  /*0210*/  CS2R R28, SRZ ;  /* 0x00000000001c7805 */ /* 0x000fe4000001ff00 */
[----:B------:R-:W-:Y:S02]  /*0220*/  ISETP.GE.U32.AND P0, PT, R0, UR11, PT ;  /* 0x0000000b00007c0c */ /* 0x000fe4000bf06070 */
[----:B------:R-:W-:Y:S02]  /*0230*/  CS2R R26, SRZ ;  /* 0x00000000001a7805 */ /* 0x000fe4000001ff00 */
[----:B------:R-:W-:Y:S02]  /*0240*/  ISETP.GE.OR P1, PT, R2, UR10, P1 ;  /* 0x0000000a02007c0c */ /* 0x000fe40008f26670 */
[----:B--2---:R-:W-:-:S11]  /*0250*/  ISETP.GE.OR P0, PT, R3, R4, P0 ;  /* 0x000000040300720c */ /* 0x004fd60000706670 */
[----:B------:R-:W0:Y:S08]  /*0260*/  @!P1 LDC.64 R12, c[0x0][0x380] ;  /* 0x0000e000ff0c9b82 */ /* 0x000e300000000a00 */
[----:B------:R-:W1:Y:S01]  /*0270*/  @!P0 LDC.64 R10, c[0x0][0x388] ;  /* 0x0000e200ff0a8b82 */ /* 0x000e620000000a00 */
[----:B0-----:R-:W-:-:S05]  /*0280*/  @!P1 IMAD.WIDE.U32 R12, R6, 0x8, R12 ;  /* 0x00000008060c9825 */ /* 0x001fca00078e000c */
[----:B------:R-:W2:Y:S01]  /*0290*/  @!P1 LDG.E.64 R28, desc[UR6][R12.64] ;  /* 0x000000060c1c9981 */ /* 0x000ea2000c1e1b00 */
[----:B-1----:R-:W-:-:S05]  /*02a0*/  @!P0 IMAD.WIDE.U32 R10, R25, 0x8, R10 ;  /* 0x00000008190a8825 */ /* 0x002fca00078e000a */
[----:B------:R-:W3:Y:S04]  /*02b0*/  @!P0 LDG.E.64 R26, desc[UR6][R10.64] ;  /* 0x000000060a1a8981 */ /* 0x000ee8000c1e1b00 */
[----:B--2---:R-:W-:Y:S04]  /*02c0*/  STS.64 [R24], R28 ;  /* 0x0000001c18007388 */ /* 0x004fe80000000a00 */
[----:B---3--:R-:W-:Y:S01]  /*02d0*/  STS.64 [R9], R26 ;  /* 0x0000001a09007388 */ /* 0x008fe20000000a00 */
[----:B------:R-:W-:Y:S06]  /*02e0*/  BAR.SYNC.DEFER_BLOCKING 0x0 ;  /* 0x0000000000007b1d */ /* 0x000fec0000010000 */
[----:B------:R-:W-:Y:S04]  /*02f0*/  LDS.64 R14, [R8] ;  /* 0x00000000080e7984 */ /* 0x000fe80000000a00 */
[----:B------:R-:W0:Y:S04]  /*0300*/  LDS.64 R20, [R7] ;  /* 0x0000000007147984 */ /* 0x000e280000000a00 */
[----:B------:R-:W-:Y:S04]  /*0310*/  LDS.64 R12, [R8+0x8] ;  /* 0x00000800080c7984 */ /* 0x000fe80000000a00 */
[----:B------:R-:W1:Y:S04]  /*0320*/  LDS.64 R18, [R7+0x108] ;  /* 0x0001080007127984 */ /* 0x000e680000000a00 */
[----:B------:R-:W-:Y:S04]  /*0330*/  LDS.64 R10, [R8+0x10] ;  /* 0x00001000080a7984 */ /* 0x000fe80000000a00 */
[----:B------:R-:W2:Y:S01]  /*0340*/  LDS.64 R16, [R7+0x210] ;  /* 0x0002100007107984 */ /* 0x000ea20000000a00 */
[----:B0-----:R-:W-:-:S03]  /*0350*/  DFMA R20, R14, R20, R22 ;  /* 0x000000140e14722b */ /* 0x001fc60000000016 */
[----:B------:R-:W-:Y:S04]  /*0360*/  LDS.64 R14, [R8+0x18] ;  /* 0x00001800080e7984 */ /* 0x000fe80000000a00 */
[----:B------:R-:W0:Y:S01]  /*0370*/  LDS.64 R22, [R7+0x318] ;  /* 0x0003180007167984 */ /* 0x000e220000000a00 */
[----:B-1----:R-:W-:-:S03]  /*0380*/  DFMA R18, R12, R18, R20 ;  /* 0x000000120c12722b */ /* 0x002fc60000000014 */
[----:B------:R-:W-:Y:S04]  /*0390*/  LDS.64 R12, [R8+0x20] ;  /* 0x00002000080c7984 */ /* 0x000fe80000000a00 */
[----:B------:R-:W1:Y:S01]  /*03a0*/  LDS.64 R20, [R7+0x420] ;  /* 0x0004200007147984 */ /* 0x000e620000000a00 */
[----:B--2---:R-:W-:-:S03]  /*03b0*/  DFMA R16, R10, R16, R18 ;  /* 0x000000100a10722b */ /* 0x004fc60000000012 */
        /* <DEDUP_REMOVED lines=80> */
[----:B--2---:R-:W-:Y:S01]  /*08c0*/  DFMA R10, R10, R12, R18 ;  /* 0x0000000c0a0a722b */ /* 0x004fe20000000012 */
[----:B------:R-:W-:-:S04]  /*08d0*/  UIADD3 UR4, UPT, UPT, UR4, 0x1, URZ ;  /* 0x0000000104047890 */ /* 0x000fc8000fffe0ff */
[----:B------:R-:W-:Y:S01]  /*08e0*/  UISETP.NE.AND UP0, UPT, UR4, URZ, UPT ;  /* 0x000000ff0400728c */ /* 0x000fe2000bf05270 */
[----:B------:R-:W-:Y:S01]  /*08f0*/  VIADD R0, R0, 0x20 ;  /* 0x0000002000007836 */ /* 0x000fe20000000000 */
[----:B------:R-:W-:Y:S01]  /*0900*/  IADD3 R5, PT, PT, R5, 0x20, RZ ;  /* 0x0000002005057810 */ /* 0x000fe20007ffe0ff */
[----:B------:R-:W-:Y:S01]  /*0910*/  VIADD R6, R6, 0x20 ;  /* 0x0000002006067836 */ /* 0x000fe20000000000 */
[----:B------:R-:W-:Y:S01]  /*0920*/  LEA R25, R4, R25, 0x5 ;  /* 0x0000001904197211 */ /* 0x000fe200078e28ff */
[----:B0-----:R-:W-:-:S08]  /*0930*/  DFMA R10, R14, R16, R10 ;  /* 0x000000100e0a722b */ /* 0x001fd0000000000a */
[----:B-1----:R-:W-:Y:S01]  /*0940*/  DFMA R22, R20, R22, R10 ;  /* 0x000000161416722b */ /* 0x002fe2000000000a */
[----:B------:R-:W-:Y:S06]  /*0950*/  BAR.SYNC.DEFER_BLOCKING 0x0 ;  /* 0x0000000000007b1d */ /* 0x000fec0000010000 */
[----:B------:R-:W-:Y:S05]  /*0960*/  BRA.U UP0, `(.L_x_1) ;  /* 0xfffffff900247547 */ /* 0x000fea000b83ffff */
.L_x_0:
[----:B------:R-:W0:Y:S01]  /*0970*/  LDCU UR4, c[0x0][0x398] ;  /* 0x00007300ff0477ac */ /* 0x000e220008000800 */
[----:B------:R-:W-:-:S04]  /*0980*/  ISETP.GE.AND P0, PT, R3, UR9, PT ;  /* 0x0000000903007c0c */ /* 0x000fc8000bf06270 */
[----:B0-----:R-:W-:-:S13]  /*0990*/  ISETP.GE.OR P0, PT, R2, UR4, P0 ;  /* 0x0000000402007c0c */ /* 0x001fda0008706670 */
[----:B------:R-:W-:Y:S05]  /*09a0*/  @P0 EXIT ;  /* 0x000000000000094d */ /* 0x000fea0003800000 */
[----:B------:R-:W0:Y:S01]  /*09b0*/  LDC.64 R4, c[0x0][0x390] ;  /* 0x0000e400ff047b82 */ /* 0x000e220000000a00 */
[----:B------:R-:W-:-:S04]  /*09c0*/  IMAD R3, R2, UR9, R3 ;  /* 0x0000000902037c24 */ /* 0x000fc8000f8e0203 */
[----:B0-----:R-:W-:-:S05]  /*09d0*/  IMAD.WIDE R2, R3, 0x8, R4 ;  /* 0x0000000803027825 */ /* 0x001fca00078e0204 */
[----:B------:R-:W-:Y:S01]  /*09e0*/  STG.E.64 desc[UR6][R2.64], R22 ;  /* 0x0000001602007986 */ /* 0x000fe2000c101b06 */
[----:B------:R-:W-:Y:S05]  /*09f0*/  EXIT ;  /* 0x000000000000794d */ /* 0x000fea0003800000 */
.L_x_2:
[----:B------:R-:W-:-:S00]  /*0a00*/  BRA `(.L_x_2) ;  /* 0xfffffffc00fc7947 */ /* 0x000fc0000383ffff */
[----:B------:R-:W-:-:S00]  /*0a10*/  NOP ;  /* 0x0000000000007918 */ /* 0x000fc00000000000 */
        /* <DEDUP_REMOVED lines=14> */
.L_x_11:


//--------------------- .text._Z16blas_dgemmCUDAv2PKdS0_Pdiii --------------------------
	.section	.text._Z16blas_dgemmCUDAv2PKdS0_Pdiii,"ax",@progbits
	.align	128
        .global         _Z16blas_dgemmCUDAv2PKdS0_Pdiii
        .type           _Z16blas_dgemmCUDAv2PKdS0_Pdiii,@function
        .size           _Z16blas_dgemmCUDAv2PKdS0_Pdiii,(.L_x_12 - _Z16blas_dgemmCUDAv2PKdS0_Pdiii)
        .other          _Z16blas_dgemmCUDAv2PKdS0_Pdiii,@"STO_CUDA_ENTRY STV_DEFAULT"
_Z16blas_dgemmCUDAv2PKdS0_Pdiii:
.text._Z16blas_dgemmCUDAv2PKdS0_Pdiii:
        /* <DEDUP_REMOVED lines=13> */
[----:B------:R-:W0:Y:S01]  /*00d0*/  S2UR UR7, SR_CgaCtaId ;  /* 0x00000000000779c3 */ /* 0x000e220000008800 */
[----:B------:R-:W1:Y:S01]  /*00e0*/  LDCU UR11, c[0x0][0x3a0] ;  /* 0x00007400ff0b77ac */ /* 0x000e620008000800 */
[----:B------:R-:W-:Y:S01]  /*00f0*/  CS2R R10, SRZ ;  /* 0x00000000000a7805 */ /* 0x000fe2000001ff00 */
[----:B------:R-:W-:Y:S01]  /*0100*/  IMAD R6, R18, UR10, R16 ;  /* 0x0000000a12067c24 */ /* 0x000fe2000f8e0210 */
[----:B------:R-:W-:Y:S01]  /*0110*/  UMOV UR5, 0x400 ;  /* 0x0000040000057882 */ /* 0x000fe20000000000 */
[----:B------:R-:W-:-:S03]  /*0120*/  UIADD3 UR4, UPT, UPT, UR10, 0x1f, URZ ;  /* 0x0000001f0a047890 */ /* 0x000fc6000fffe0ff */
[----:B------:R-:W2:Y:S01]  /*0130*/  LDC R0, c[0x0][0x3a0] ;  /* 0x0000e800ff007b82 */ /* 0x000ea20000000800 */
[----:B------:R-:W-:Y:S02]  /*0140*/  UIADD3 UR6, UPT, UPT, UR5, 0x2000, URZ ;  /* 0x0000200005067890 */ /* 0x000fe4000fffe0ff */
[----:B------:R-:W-:Y:S01]  /*0150*/  USHF.R.U32.HI UR4, URZ, 0x5, UR4 ;  /* 0x00000005ff047899 */ /* 0x000fe20008011604 */
[----:B------:R-:W3:Y:S03]  /*0160*/  LDCU.64 UR12, c[0x0][0x398] ;  /* 0x00007300ff0c77ac */ /* 0x000ee60008000a00 */
[----:B------:R-:W-:Y:S01]  /*0170*/  UIADD3 UR4, UPT, UPT, -UR4, URZ, URZ ;  /* 0x000000ff04047290 */ /* 0x000fe2000fffe1ff */
[----:B-1----:R-:W-:-:S04]  /*0180*/  IMAD R7, R17, UR11, R16 ;  /* 0x0000000b11077c24 */ /* 0x002fc8000f8e0210 */
[----:B------:R-:W-:Y:S01]  /*0190*/  IMAD R7, R2, 0x20, R7 ;  /* 0x0000002002077824 */ /* 0x000fe200078e0207 */
[----:B0-----:R-:W-:Y:S02]  /*01a0*/  ULEA UR6, UR7, UR6, 0x18 ;  /* 0x0000000607067291 */ /* 0x001fe4000f8ec0ff */
[----:B------:R-:W-:-:S04]  /*01b0*/  ULEA UR5, UR7, UR5, 0x18 ;  /* 0x0000000507057291 */ /* 0x000fc8000f8ec0ff */
[----:B------:R-:W-:Y:S02]  /*01c0*/  LEA R3, R16, UR6, 0x3 ;  /* 0x0000000610037c11 */ /* 0x000fe4000f8e18ff */
[----:B------:R-:W-:-:S03]  /*01d0*/  LEA R5, R17, UR5, 0x8 ;  /* 0x0000000511057c11 */ /* 0x000fc6000f8e40ff */
[----:B------:R-:W-:Y:S01]  /*01e0*/  IMAD R2, R17, 0x100, R3 ;  /* 0x0000010011027824 */ /* 0x000fe200078e0203 */
[----:B---3--:R-:W-:-:S07]  /*01f0*/  LEA R4, R16, R5, 0x3 ;  /* 0x0000000510047211 */ /* 0x008fce00078e18ff */
.L_x_4:
        /* <DEDUP_REMOVED lines=16> */
[----:B------:R-:W0:Y:S04]  /*0300*/  LDS.128 R12, [R5] ;  /* 0x00000000050c7984 */ /* 0x000e280000000c00 */
[----:B------:R-:W1:Y:S04]  /*0310*/  LDS.64 R20, [R3+0x100] ;  /* 0x0001000003147984 */ /* 0x000e680000000a00 */
[----:B------:R-:W-:Y:S04]  /*0320*/  LDS.64 R22, [R3+0x200] ;  /* 0x0002000003167984 */ /* 0x000fe80000000a00 */
[----:B------:R-:W-:Y:S01]  /*0330*/  LDS.64 R24, [R3+0x400] ;  /* 0x0004000003187984 */ /* 0x000fe20000000a00 */
[----:B0-----:R-:W-:-:S03]  /*0340*/  DFMA R12, R12, R8, R10 ;  /* 0x000000080c0c722b */ /* 0x001fc6000000000a */
[----:B------:R-:W0:Y:S05]  /*0350*/  LDS.128 R8, [R5+0x10] ;  /* 0x0000100005087984 */ /* 0x000e2a0000000c00 */
[----:B-1----:R-:W-:Y:S01]  /*0360*/  DFMA R14, R20, R14, R12 ;  /* 0x0000000e140e722b */ /* 0x002fe2000000000c */
[----:B------:R-:W1:Y:S07]  /*0370*/  LDS.64 R20, [R3+0x300] ;  /* 0x0003000003147984 */ /* 0x000e6e0000000a00 */
[----:B0-----:R-:W-:-:S02]  /*0380*/  DFMA R8, R8, R22, R14 ;  /* 0x000000160808722b */ /* 0x001fc4000000000e */
[----:B------:R-:W0:Y:S04]  /*0390*/  LDS.128 R12, [R5+0x20] ;  /* 0x00002000050c7984 */ /* 0x000e280000000c00 */
[----:B------:R-:W-:Y:S02]  /*03a0*/  LDS.64 R22, [R3+0x600] ;  /* 0x0006000003167984 */ /* 0x000fe40000000a00 */
[----:B-1----:R-:W-:Y:S02]  /*03b0*/  DFMA R10, R20, R10, R8 ;  /* 0x0000000a140a722b */ /* 0x002fe40000000008 */
[----:B------:R-:W1:Y:S06]  /*03c0*/  LDS.64 R20, [R3+0x500] ;  /* 0x0005000003147984 */ /* 0x000e6c0000000a00 */
        /* <DEDUP_REMOVED lines=57> */
[----:B------:R-:W2:Y:S02]  /*0760*/  LDS.64 R22, [R3+0x1d00] ;  /* 0x001d000003167984 */ /* 0x000ea40000000a00 */
[----:B-1----:R-:W-:Y:S02]  /*0770*/  DFMA R10, R20, R10, R8 ;  /* 0x0000000a140a722b */ /* 0x002fe40000000008 */
[----:B------:R-:W-:Y:S06]  /*0780*/  LDS.64 R20, [R3+0x1e00] ;  /* 0x001e000003147984 */ /* 0x000fec0000000a00 */
[----:B0-----:R-:W-:-:S02]  /*0790*/  DFMA R24, R12, R24, R10 ;  /* 0x000000180c18722b */ /* 0x001fc4000000000a */
[----:B------:R-:W0:Y:S04]  /*07a0*/  LDS.128 R8, [R5+0xf0] ;  /* 0x0000f00005087984 */ /* 0x000e280000000c00 */
[----:B------:R-:W1:Y:S02]  /*07b0*/  LDS.64 R12, [R3+0x1f00] ;  /* 0x001f0000030c7984 */ /* 0x000e640000000a00 */
        /* <DEDUP_REMOVED lines=11> */
.L_x_3:
        /* <DEDUP_REMOVED lines=9> */
.L_x_5:
        /* <DEDUP_REMOVED lines=16> */
.L_x_12:


//--------------------- .text._Z16blas_dgemmCUDAv1PKdS0_Pdiii --------------------------
	.section	.text._Z16blas_dgemmCUDAv1PKdS0_Pdiii,"ax",@progbits
	.align	128
        .global         _Z16blas_dgemmCUDAv1PKdS0_Pdiii
        .type           _Z16blas_dgemmCUDAv1PKdS0_Pdiii,@function
        .size           _Z16blas_dgemmCUDAv1PKdS0_Pdiii,(.L_x_13 - _Z16blas_dgemmCUDAv1PKdS0_Pdiii)
        .other          _Z16blas_dgemmCUDAv1PKdS0_Pdiii,@"STO_CUDA_ENTRY STV_DEFAULT"
_Z16blas_dgemmCUDAv1PKdS0_Pdiii:
.text._Z16blas_dgemmCUDAv1PKdS0_Pdiii:
[----:B------:R-:W-:Y:S01]  /*0000*/  LDC R1, c[0x0][0x37c] ;  /* 0x0000df00ff017b82 */ /* 0x000fe20000000800 */
[----:B------:R-:W0:Y:S07]  /*0010*/  S2R R3, SR_CTAID.X ;  /* 0x0000000000037919 */ /* 0x000e2e0000002500 */
[----:B------:R-:W1:Y:S01]  /*0020*/  LDC R0, c[0x0][0x3a0] ;  /* 0x0000e800ff007b82 */ /* 0x000e620000000800 */
[----:B------:R-:W2:Y:S01]  /*0030*/  LDCU UR4, c[0x0][0x398] ;  /* 0x00007300ff0477ac */ /* 0x000ea20008000800 */
[----:B------:R-:W0:Y:S01]  /*0040*/  S2R R4, SR_TID.X ;  /* 0x0000000000047919 */ /* 0x000e220000002100 */
[----:B------:R-:W3:Y:S01]  /*0050*/  S2R R2, SR_CTAID.Y ;  /* 0x0000000000027919 */ /* 0x000ee20000002600 */
[----:B------:R-:W3:Y:S01]  /*0060*/  S2R R5, SR_TID.Y ;  /* 0x0000000000057919 */ /* 0x000ee20000002200 */
[----:B0-----:R-:W-:-:S05]  /*0070*/  IMAD R3, R3, 0x20, R4 ;  /* 0x0000002003037824 */ /* 0x001fca00078e0204 */
[----:B-1----:R-:W-:Y:S01]  /*0080*/  ISETP.GE.AND P0, PT, R3, R0, PT ;  /* 0x000000000300720c */ /* 0x002fe20003f06270 */
[----:B---3--:R-:W-:-:S05]  /*0090*/  IMAD R2, R2, 0x20, R5 ;  /* 0x0000002002027824 */ /* 0x008fca00078e0205 */
[----:B--2---:R-:W-:-:S13]  /*00a0*/  ISETP.GE.OR P0, PT, R2, UR4, P0 ;  /* 0x0000000402007c0c */ /* 0x004fda0008706670 */
[----:B------:R-:W-:Y:S05]  /*00b0*/  @P0 EXIT ;  /* 0x000000000000094d */ /* 0x000fea0003800000 */
[----:B------:R-:W0:Y:S01]  /*00c0*/  LDC R5, c[0x0][0x39c] ;  /* 0x0000e700ff057b82 */ /* 0x000e220000000800 */
[----:B------:R-:W1:Y:S01]  /*00d0*/  LDCU.64 UR4, c[0x0][0x358] ;  /* 0x00006b00ff0477ac */ /* 0x000e620008000a00 */
[----:B------:R-:W-:Y:S02]  /*00e0*/  CS2R R18, SRZ ;  /* 0x0000000000127805 */ /* 0x000fe4000001ff00 */
[----:B0-----:R-:W-:-:S13]  /*00f0*/  ISETP.GE.AND P0, PT, R5, 0x1, PT ;  /* 0x000000010500780c */ /* 0x001fda0003f06270 */
[----:B-1----:R-:W-:Y:S05]  /*0100*/  @!P0 BRA `(.L_x_6) ;  /* 0x0000000400e08947 */ /* 0x002fea0003800000 */
[C---:B------:R-:W-:Y:S01]  /*0110*/  ISETP.GE.U32.AND P1, PT, R5.reuse, 0x8, PT ;  /* 0x000000080500780c */ /* 0x040fe20003f26070 */
[----:B------:R-:W-:Y:S01]  /*0120*/  HFMA2 R7, -RZ, RZ, 0, 0 ;  /* 0x00000000ff077431 */ /* 0x000fe200000001ff */
[----:B------:R-:W-:Y:S01]  /*0130*/  LOP3.LUT R4, R5, 0x7, RZ, 0xc0, !PT ;  /* 0x0000000705047812 */ /* 0x000fe200078ec0ff */
[----:B------:R-:W-:Y:S01]  /*0140*/  IMAD R6, R2, R5, RZ ;  /* 0x0000000502067224 */ /* 0x000fe200078e02ff */
[----:B------:R-:W-:Y:S02]  /*0150*/  CS2R R18, SRZ ;  /* 0x0000000000127805 */ /* 0x000fe4000001ff00 */
[----:B------:R-:W-:-:S07]  /*0160*/  ISETP.NE.AND P0, PT, R4, RZ, PT ;  /* 0x000000ff0400720c */ /* 0x000fce0003f05270 */
[----:B------:R-:W-:Y:S06]  /*0170*/  @!P1 BRA `(.L_x_7) ;  /* 0x0000000000c49947 */ /* 0x000fec0003800000 */
[----:B------:R-:W0:Y:S01]  /*0180*/  LDC.64 R8, c[0x0][0x380] ;  /* 0x0000e000ff087b82 */ /* 0x000e220000000a00 */
[----:B------:R-:W-:Y:S01]  /*0190*/  LOP3.LUT R7, R5, 0x7ffffff8, RZ, 0xc0, !PT ;  /* 0x7ffffff805077812 */ /* 0x000fe200078ec0ff */
[----:B------:R-:W-:Y:S01]  /*01a0*/  IMAD.MOV.U32 R27, RZ, RZ, R3 ;  /* 0x000000ffff1b7224 */ /* 0x000fe200078e0003 */
[----:B------:R-:W-:-:S03]  /*01b0*/  CS2R R18, SRZ ;  /* 0x0000000000127805 */ /* 0x000fc6000001ff00 */
[----:B------:R-:W-:Y:S02]  /*01c0*/  IMAD.MOV R26, RZ, RZ, -R7 ;  /* 0x000000ffff1a7224 */ /* 0x000fe400078e0a07 */
[----:B0-----:R-:W-:-:S03]  /*01d0*/  IMAD.WIDE.U32 R8, R6, 0x8, R8 ;  /* 0x0000000806087825 */ /* 0x001fc600078e0008 */
[----:B------:R-:W-:-:S04]  /*01e0*/  IADD3 R10, P1, PT, R8, 0x20, RZ ;  /* 0x00000020080a7810 */ /* 0x000fc80007f3e0ff */
[----:B------:R-:W-:-:S09]  /*01f0*/  IADD3.X R11, PT, PT, RZ, R9, RZ, P1, !PT ;  /* 0x00000009ff0b7210 */ /* 0x000fd20000ffe4ff */
.L_x_8:
[----:B------:R-:W0:Y:S01]  /*0200*/  LDC.64 R22, c[0x0][0x388] ;  /* 0x0000e200ff167b82 */ /* 0x000e220000000a00 */
[----:B------:R-:W-:Y:S01]  /*0210*/  MOV R8, R10 ;  /* 0x0000000a00087202 */ /* 0x000fe20000000f00 */
[----:B------:R-:W-:-:S05]  /*0220*/  IMAD.MOV.U32 R9, RZ, RZ, R11 ;  /* 0x000000ffff097224 */ /* 0x000fca00078e000b */
[----:B------:R-:W2:Y:S04]  /*0230*/  LDG.E.64 R14, desc[UR4][R8.64+-0x20] ;  /* 0xffffe004080e7981 */ /* 0x000ea8000c1e1b00 */
[----:B------:R-:W3:Y:S01]  /*0240*/  LDG.E.64 R10, desc[UR4][R8.64+-0x18] ;  /* 0xffffe804080a7981 */ /* 0x000ee2000c1e1b00 */
[----:B0-----:R-:W-:-:S05]  /*0250*/  IMAD.WIDE R22, R27, 0x8, R22 ;  /* 0x000000081b167825 */ /* 0x001fca00078e0216 */
[----:B------:R-:W2:Y:S01]  /*0260*/  LDG.E.64 R12, desc[UR4][R22.64] ;  /* 0x00000004160c7981 */ /* 0x000ea2000c1e1b00 */
[----:B------:R-:W-:-:S05]  /*0270*/  IMAD.WIDE R28, R0, 0x8, R22 ;  /* 0x00000008001c7825 */ /* 0x000fca00078e0216 */
[----:B------:R-:W3:Y:S01]  /*0280*/  LDG.E.64 R16, desc[UR4][R28.64] ;  /* 0x000000041c107981 */ /* 0x000ee2000c1e1b00 */
[C---:B------:R-:W-:Y:S01]  /*0290*/  IMAD.WIDE R24, R0.reuse, 0x8, R28 ;  /* 0x0000000800187825 */ /* 0x040fe200078e021c */
[----:B--2---:R-:W-:Y:S02]  /*02a0*/  DFMA R18, R14, R12, R18 ;  /* 0x0000000c0e12722b */ /* 0x004fe40000000012 */
[----:B------:R-:W2:Y:S04]  /*02b0*/  LDG.E.64 R14, desc[UR4][R8.64+-0x10] ;  /* 0xfffff004080e7981 */ /* 0x000ea8000c1e1b00 */
[----:B------:R-:W2:Y:S01]  /*02c0*/  LDG.E.64 R12, desc[UR4][R24.64] ;  /* 0x00000004180c7981 */ /* 0x000ea2000c1e1b00 */
[----:B------:R-:W-:Y:S01]  /*02d0*/  IMAD.WIDE R20, R0, 0x8, R24 ;  /* 0x0000000800147825 */ /* 0x000fe200078e0218 */
[----:B---3--:R-:W-:-:S02]  /*02e0*/  DFMA R16, R10, R16, R18 ;  /* 0x000000100a10722b */ /* 0x008fc40000000012 */
[----:B------:R-:W3:Y:S04]  /*02f0*/  LDG.E.64 R10, desc[UR4][R8.64+-0x8] ;  /* 0xfffff804080a7981 */ /* 0x000ee8000c1e1b00 */
        /* <DEDUP_REMOVED lines=9> */
[----:B------:R-:W-:-:S03]  /*0390*/  IMAD.WIDE R24, R0, 0x8, R28 ;  /* 0x0000000800187825 */ /* 0x000fc600078e021c */
[----:B------:R-:W4:Y:S01]  /*03a0*/  LDG.E.64 R22, desc[UR4][R8.64+0x18] ;  /* 0x0000180408167981 */ /* 0x000f22000c1e1b00 */
[----:B------:R-:W-:-:S06]  /*03b0*/  IMAD.WIDE R20, R0, 0x8, R24 ;  /* 0x0000000800147825 */ /* 0x000fcc00078e0218 */
[----:B------:R-:W4:Y:S01]  /*03c0*/  LDG.E.64 R20, desc[UR4][R20.64] ;  /* 0x0000000414147981 */ /* 0x000f22000c1e1b00 */
[----:B--2---:R-:W-:-:S03]  /*03d0*/  DFMA R14, R16, R14, R18 ;  /* 0x0000000e100e722b */ /* 0x004fc60000000012 */
[----:B------:R-:W2:Y:S04]  /*03e0*/  LDG.E.64 R16, desc[UR4][R8.64+0x10] ;  /* 0x0000100408107981 */ /* 0x000ea8000c1e1b00 */
[----:B------:R-:W2:Y:S01]  /*03f0*/  LDG.E.64 R18, desc[UR4][R24.64] ;  /* 0x0000000418127981 */ /* 0x000ea2000c1e1b00 */
[----:B------:R-:W-:Y:S01]  /*0400*/  IADD3 R26, PT, PT, R26, 0x8, RZ ;  /* 0x000000081a1a7810 */ /* 0x000fe20007ffe0ff */
[----:B---3--:R-:W-:-:S03]  /*0410*/  DFMA R10, R10, R12, R14 ;  /* 0x0000000c0a0a722b */ /* 0x008fc6000000000e */
[----:B------:R-:W-:Y:S02]  /*0420*/  ISETP.NE.AND P1, PT, R26, RZ, PT ;  /* 0x000000ff1a00720c */ /* 0x000fe40003f25270 */
[----:B------:R-:W-:-:S03]  /*0430*/  LEA R27, R0, R27, 0x3 ;  /* 0x0000001b001b7211 */ /* 0x000fc600078e18ff */
[----:B--2---:R-:W-:Y:S01]  /*0440*/  DFMA R18, R16, R18, R10 ;  /* 0x000000121012722b */ /* 0x004fe2000000000a */
[----:B------:R-:W-:-:S07]  /*0450*/  IADD3 R10, P2, PT, R8, 0x40, RZ ;  /* 0x00000040080a7810 */ /* 0x000fce0007f5e0ff */
[----:B----4-:R-:W-:Y:S01]  /*0460*/  DFMA R18, R22, R20, R18 ;  /* 0x000000141612722b */ /* 0x010fe20000000012 */
[----:B------:R-:W-:Y:S01]  /*0470*/  IMAD.X R11, RZ, RZ, R9, P2 ;  /* 0x000000ffff0b7224 */ /* 0x000fe200010e0609 */
[----:B------:R-:W-:Y:S09]  /*0480*/  @P1 BRA `(.L_x_8) ;  /* 0xfffffffc005c1947 */ /* 0x000ff2000383ffff */
.L_x_7:
[----:B------:R-:W-:Y:S05]  /*0490*/  @!P0 BRA `(.L_x_6) ;  /* 0x0000000000fc8947 */ /* 0x000fea0003800000 */
[----:B------:R-:W-:Y:S02]  /*04a0*/  ISETP.GE.U32.AND P1, PT, R4, 0x4, PT ;  /* 0x000000040400780c */ /* 0x000fe40003f26070 */
[----:B------:R-:W-:-:S04]  /*04b0*/  LOP3.LUT R26, R5, 0x3, RZ, 0xc0, !PT ;  /* 0x00000003051a7812 */ /* 0x000fc800078ec0ff */
[----:B------:R-:W-:-:S07]  /*04c0*/  ISETP.NE.AND P0, PT, R26, RZ, PT ;  /* 0x000000ff1a00720c */ /* 0x000fce0003f05270 */
[----:B------:R-:W-:Y:S06]  /*04d0*/  @!P1 BRA `(.L_x_9) ;  /* 0x00000000006c9947 */ /* 0x000fec0003800000 */
[----:B------:R-:W0:Y:S01]  /*04e0*/  LDC.64 R24, c[0x0][0x380] ;  /* 0x0000e000ff187b82 */ /* 0x000e220000000a00 */
[----:B------:R-:W1:Y:S01]  /*04f0*/  LDCU.64 UR6, c[0x0][0x380] ;  /* 0x00007000ff0677ac */ /* 0x000e620008000a00 */
[C---:B------:R-:W-:Y:S01]  /*0500*/  IMAD.IADD R9, R6.reuse, 0x1, R7 ;  /* 0x0000000106097824 */ /* 0x040fe200078e0207 */
[----:B------:R-:W-:Y:S01]  /*0510*/  IADD3 R4, P1, PT, R6, R7, RZ ;  /* 0x0000000706047210 */ /* 0x000fe20007f3e0ff */
[----:B------:R-:W-:-:S04]  /*0520*/  IMAD R13, R7, R0, R3 ;  /* 0x00000000070d7224 */ /* 0x000fc800078e0203 */
[----:B------:R-:W2:Y:S01]  /*0530*/  LDC.64 R10, c[0x0][0x388] ;  /* 0x0000e200ff0a7b82 */ /* 0x000ea20000000a00 */
[----:B0-----:R-:W-:-:S06]  /*0540*/  IMAD.WIDE.U32 R24, R9, 0x8, R24 ;  /* 0x0000000809187825 */ /* 0x001fcc00078e0018 */
[----:B------:R-:W3:Y:S01]  /*0550*/  LDG.E.64 R24, desc[UR4][R24.64] ;  /* 0x0000000418187981 */ /* 0x000ee2000c1e1b00 */
[----:B--2---:R-:W-:Y:S01]  /*0560*/  IMAD.WIDE R10, R13, 0x8, R10 ;  /* 0x000000080d0a7825 */ /* 0x004fe200078e020a */
[----:B------:R-:W-:Y:S02]  /*0570*/  IADD3.X R13, PT, PT, RZ, RZ, RZ, P1, !PT ;  /* 0x000000ffff0d7210 */ /* 0x000fe40000ffe4ff */
[----:B-1----:R-:W-:Y:S02]  /*0580*/  LEA R28, P1, R4, UR6, 0x3 ;  /* 0x00000006041c7c11 */ /* 0x002fe4000f8218ff */
[----:B------:R-:W3:Y:S01]  /*0590*/  LDG.E.64 R8, desc[UR4][R10.64] ;  /* 0x000000040a087981 */ /* 0x000ee2000c1e1b00 */
[----:B------:R-:W-:Y:S01]  /*05a0*/  IMAD.WIDE R14, R0, 0x8, R10 ;  /* 0x00000008000e7825 */ /* 0x000fe200078e020a */
[----:B------:R-:W-:-:S05]  /*05b0*/  LEA.HI.X R29, R4, UR7, R13, 0x3, P1 ;  /* 0x00000007041d7c11 */ /* 0x000fca00088f1c0d */
[----:B------:R-:W2:Y:S01]  /*05c0*/  LDG.E.64 R12, desc[UR4][R28.64+0x8] ;  /* 0x000008041c0c7981 */ /* 0x000ea2000c1e1b00 */
[----:B------:R-:W-:-:S03]  /*05d0*/  IMAD.WIDE R20, R0, 0x8, R14 ;  /* 0x0000000800147825 */ /* 0x000fc600078e020e */
[----:B------:R-:W2:Y:S04]  /*05e0*/  LDG.E.64 R10, desc[UR4][R14.64] ;  /* 0x000000040e0a7981 */ /* 0x000ea8000c1e1b00 */
[----:B------:R-:W4:Y:S01]  /*05f0*/  LDG.E.64 R16, desc[UR4][R20.64] ;  /* 0x0000000414107981 */ /* 0x000f22000c1e1b00 */
[----:B------:R-:W-:-:S03]  /*0600*/  IMAD.WIDE R22, R0, 0x8, R20 ;  /* 0x0000000800167825 */ /* 0x000fc600078e0214 */
[----:B------:R-:W4:Y:S04]  /*0610*/  LDG.E.64 R14, desc[UR4][R28.64+0x10] ;  /* 0x000010041c0e7981 */ /* 0x000f28000c1e1b00 */
[----:B------:R-:W5:Y:S04]  /*0620*/  LDG.E.64 R20, desc[UR4][R28.64+0x18] ;  /* 0x000018041c147981 */ /* 0x000f68000c1e1b00 */
[----:B------:R-:W5:Y:S01]  /*0630*/  LDG.E.64 R22, desc[UR4][R22.64] ;  /* 0x0000000416167981 */ /* 0x000f62000c1e1b00 */
[----:B------:R-:W-:Y:S01]  /*0640*/  VIADD R7, R7, 0x4 ;  /* 0x0000000407077836 */ /* 0x000fe20000000000 */
[----:B---3--:R-:W-:-:S08]  /*0650*/  DFMA R8, R24, R8, R18 ;  /* 0x000000081808722b */ /* 0x008fd00000000012 */
[----:B--2---:R-:W-:-:S08]  /*0660*/  DFMA R8, R12, R10, R8 ;  /* 0x0000000a0c08722b */ /* 0x004fd00000000008 */
[----:B----4-:R-:W-:-:S08]  /*0670*/  DFMA R8, R14, R16, R8 ;  /* 0x000000100e08722b */ /* 0x010fd00000000008 */
[----:B-----5:R-:W-:-:S11]  /*0680*/  DFMA R18, R20, R22, R8 ;  /* 0x000000161412722b */ /* 0x020fd60000000008 */
.L_x_9:
[----:B------:R-:W-:Y:S05]  /*0690*/  @!P0 BRA `(.L_x_6) ;  /* 0x00000000007c8947 */ /* 0x000fea0003800000 */
[----:B------:R-:W-:Y:S01]  /*06a0*/  ISETP.NE.AND P1, PT, R26, 0x1, PT ;  /* 0x000000011a00780c */ /* 0x000fe20003f25270 */
[----:B------:R-:W0:Y:S01]  /*06b0*/  LDC.64 R10, c[0x0][0x380] ;  /* 0x0000e000ff0a7b82 */ /* 0x000e220000000a00 */
[----:B------:R-:W-:-:S04]  /*06c0*/  LOP3.LUT R14, R5, 0x1, RZ, 0xc0, !PT ;  /* 0x00000001050e7812 */ /* 0x000fc800078ec0ff */
[----:B------:R-:W-:-:S03]  /*06d0*/  ISETP.NE.U32.AND P0, PT, R14, 0x1, PT ;  /* 0x000000010e00780c */ /* 0x000fc60003f05070 */
[----:B------:R-:W1:Y:S04]  /*06e0*/  LDC.64 R20, c[0x0][0x388] ;  /* 0x0000e200ff147b82 */ /* 0x000e680000000a00 */
[CC--:B------:R-:W-:Y:S01]  /*06f0*/  @P1 IADD3 R15, PT, PT, R6.reuse, R7.reuse, RZ ;  /* 0x00000007060f1210 */ /* 0x0c0fe20007ffe0ff */
[C---:B------:R-:W-:Y:S01]  /*0700*/  @P1 IMAD R17, R7.reuse, R0, R3 ;  /* 0x0000000007111224 */ /* 0x040fe200078e0203 */
[----:B------:R-:W-:Y:S01]  /*0710*/  @P1 IADD3 R16, P2, PT, R6, R7, RZ ;  /* 0x0000000706101210 */ /* 0x000fe20007f5e0ff */
[----:B------:R-:W-:Y:S01]  /*0720*/  @P1 VIADD R7, R7, 0x2 ;  /* 0x0000000207071836 */ /* 0x000fe20000000000 */
[----:B------:R-:W2:Y:S08]  /*0730*/  @P1 LDC.64 R8, c[0x0][0x380] ;  /* 0x0000e000ff081b82 */ /* 0x000eb00000000a00 */
[----:B------:R-:W3:Y:S01]  /*0740*/  LDC.64 R12, c[0x0][0x380] ;  /* 0x0000e000ff0c7b82 */ /* 0x000ee20000000a00 */
[----:B0-----:R-:W-:-:S06]  /*0750*/  @P1 IMAD.WIDE.U32 R14, R15, 0x8, R10 ;  /* 0x000000080f0e1825 */ /* 0x001fcc00078e000a */
[----:B------:R-:W4:Y:S01]  /*0760*/  @P1 LDG.E.64 R14, desc[UR4][R14.64] ;  /* 0x000000040e0e1981 */ /* 0x000f22000c1e1b00 */
[----:B------:R-:W0:Y:S01]  /*0770*/  LDC.64 R4, c[0x0][0x388] ;  /* 0x0000e200ff047b82 */ /* 0x000e220000000a00 */
[----:B-1----:R-:W-:Y:S01]  /*0780*/  @P1 IMAD.WIDE R20, R17, 0x8, R20 ;  /* 0x0000000811141825 */ /* 0x002fe200078e0214 */
[----:B------:R-:W-:-:S04]  /*0790*/  @P1 IADD3.X R17, PT, PT, RZ, RZ, RZ, P2, !PT ;  /* 0x000000ffff111210 */ /* 0x000fc800017fe4ff */
[----:B------:R-:W4:Y:S01]  /*07a0*/  @P1 LDG.E.64 R10, desc[UR4][R20.64] ;  /* 0x00000004140a1981 */ /* 0x000f22000c1e1b00 */
[----:B--2---:R-:W-:Y:S01]  /*07b0*/  @P1 LEA R8, P2, R16, R8, 0x3 ;  /* 0x0000000810081211 */ /* 0x004fe200078418ff */
[----:B------:R-:W-:-:S03]  /*07c0*/  @P1 IMAD.WIDE R22, R0, 0x8, R20 ;  /* 0x0000000800161825 */ /* 0x000fc600078e0214 */
[----:B------:R-:W-:Y:S01]  /*07d0*/  @P1 LEA.HI.X R9, R16, R9, R17, 0x3, P2 ;  /* 0x0000000910091211 */ /* 0x000fe200010f1c11 */
[----:B------:R-:W-:Y:S01]  /*07e0*/  @!P0 IMAD R25, R7, R0, R3 ;  /* 0x0000000007198224 */ /* 0x000fe200078e0203 */
[----:B------:R-:W-:Y:S02]  /*07f0*/  @!P0 IADD3 R17, PT, PT, R6, R7, RZ ;  /* 0x0000000706118210 */ /* 0x000fe40007ffe0ff */
[----:B------:R-:W2:Y:S04]  /*0800*/  @P1 LDG.E.64 R6, desc[UR4][R22.64] ;  /* 0x0000000416061981 */ /* 0x000ea8000c1e1b00 */
[----:B------:R-:W2:Y:S01]  /*0810*/  @P1 LDG.E.64 R8, desc[UR4][R8.64+0x8] ;  /* 0x0000080408081981 */ /* 0x000ea2000c1e1b00 */
[----:B---3--:R-:W-:-:S04]  /*0820*/  @!P0 IMAD.WIDE.U32 R12, R17, 0x8, R12 ;  /* 0x00000008110c8825 */ /* 0x008fc800078e000c */
[----:B0-----:R-:W-:Y:S02]  /*0830*/  @!P0 IMAD.WIDE R4, R25, 0x8, R4 ;  /* 0x0000000819048825 */ /* 0x001fe400078e0204 */
[----:B------:R-:W3:Y:S04]  /*0840*/  @!P0 LDG.E.64 R12, desc[UR4][R12.64] ;  /* 0x000000040c0c8981 */ /* 0x000ee8000c1e1b00 */
[----:B------:R-:W3:Y:S01]  /*0850*/  @!P0 LDG.E.64 R4, desc[UR4][R4.64] ;  /* 0x0000000404048981 */ /* 0x000ee2000c1e1b00 */
[----:B----4-:R-:W-:-:S08]  /*0860*/  @P1 DFMA R10, R14, R10, R18 ;  /* 0x0000000a0e0a122b */ /* 0x010fd00000000012 */
[----:B--2---:R-:W-:-:S08]  /*0870*/  @P1 DFMA R18, R8, R6, R10 ;  /* 0x000000060812122b */ /* 0x004fd0000000000a */
[----:B---3--:R-:W-:-:S11]  /*0880*/  @!P0 DFMA R18, R12, R4, R18 ;  /* 0x000000040c12822b */ /* 0x008fd60000000012 */
.L_x_6:
[----:B------:R-:W0:Y:S01]  /*0890*/  LDC.64 R4, c[0x0][0x390] ;  /* 0x0000e400ff047b82 */ /* 0x000e220000000a00 */
[----:B------:R-:W-:-:S04]  /*08a0*/  IMAD R3, R2, R0, R3 ;  /* 0x0000000002037224 */ /* 0x000fc800078e0203 */
[----:B0-----:R-:W-:-:S05]  /*08b0*/  IMAD.WIDE R2, R3, 0x8, R4 ;  /* 0x0000000803027825 */ /* 0x001fca00078e0204 */
[----:B------:R-:W-:Y:S01]  /*08c0*/  STG.E.64 desc[UR4][R2.64], R18 ;  /* 0x0000001202007986 */ /* 0x000fe2000c101b04 */
[----:B------:R-:W-:Y:S05]  /*08d0*/  EXIT ;  /* 0x000000000000794d */ /* 0x000fea0003800000 */
.L_x_10:
        /* <DEDUP_REMOVED lines=10> */
.L_x_13:


//--------------------- .nv.shared._Z16blas_dgemmCUDAv3PKdS0_Pdiii --------------------------
	.section	.nv.shared._Z16blas_dgemmCUDAv3PKdS0_Pdiii,"aw",@nobits
	.sectionflags	@""
	.align	8
.nv.shared._Z16blas_dgemmCUDAv3PKdS0_Pdiii:
	.zero		17920


//--------------------- .nv.shared.reserved.0     --------------------------
	.section	.nv.shared.reserved.0,"aw",@nobits
	.weak		__nv_reservedSMEM_offset_0_alias
	.size		__nv_reservedSMEM_offset_0_alias, 0, 64
	.other		__nv_reservedSMEM_offset_0_alias,@"STO_CUDA_RESERVED_SHARED STV_DEFAULT"
__nv_reservedSMEM_offset_0_alias:
	.zero		0
	.zero		64


//--------------------- .nv.shared._Z16blas_dgemmCUDAv2PKdS0_Pdiii --------------------------
	.section	.nv.shared._Z16blas_dgemmCUDAv2PKdS0_Pdiii,"aw",@nobits
	.sectionflags	@""
	.align	8
.nv.shared._Z16blas_dgemmCUDAv2PKdS0_Pdiii:
	.zero		17408


//--------------------- .nv.constant0._Z16blas_dgemmCUDAv3PKdS0_Pdiii --------------------------
	.section	.nv.constant0._Z16blas_dgemmCUDAv3PKdS0_Pdiii,"a",@progbits
	.sectionflags	@""
	.align	4
.nv.constant0._Z16blas_dgemmCUDAv3PKdS0_Pdiii:
	.zero		932


//--------------------- .nv.constant0._Z16blas_dgemmCUDAv2PKdS0_Pdiii --------------------------
	.section	.nv.constant0._Z16blas_dgemmCUDAv2PKdS0_Pdiii,"a",@progbits
	.sectionflags	@""
	.align	4
.nv.constant0._Z16blas_dgemmCUDAv2PKdS0_Pdiii:
	.zero		932


//--------------------- .nv.constant0._Z16blas_dgemmCUDAv1PKdS0_Pdiii --------------------------
	.section	.nv.constant0._Z16blas_dgemmCUDAv1PKdS0_Pdiii,"a",@progbits
	.sectionflags	@""
	.align	4
.nv.constant0._Z16blas_dgemmCUDAv1PKdS0_Pdiii:
	.zero		932


//--------------------- SYMBOLS --------------------------

	.type		.nv.reservedSmem.offset0,@object
	.size		.nv.reservedSmem.offset0,0x4
	.type		.nv.reservedSmem.cap,@object
	.size		.nv.reservedSmem.cap,0x4
